//
// Generated by NVIDIA NVVM Compiler
//
// Compiler Build ID: CL-36424714
// Cuda compilation tools, release 13.0, V13.0.88
// Based on NVVM 20.0.0
//

.version 9.0
.target sm_100
.address_size 64

	// .globl	_Z20softmax_kernel_naivePfS_ii
// _ZZ24softmax_kernel_reductionPfS_iiE5sdata has been demoted
// _ZZ25softmax_kernel_reduction2PfS_iiE9sdata_max has been demoted
// _ZZ25softmax_kernel_reduction2PfS_iiE9sdata_sum has been demoted

.visible .entry _Z20softmax_kernel_naivePfS_ii(
	.param .u64 .ptr .align 1 _Z20softmax_kernel_naivePfS_ii_param_0,
	.param .u64 .ptr .align 1 _Z20softmax_kernel_naivePfS_ii_param_1,
	.param .u32 _Z20softmax_kernel_naivePfS_ii_param_2,
	.param .u32 _Z20softmax_kernel_naivePfS_ii_param_3
)
{
	.reg .pred 	%p<58>;
	.reg .b32 	%r<139>;
	.reg .b32 	%f<494>;
	.reg .b64 	%rd<54>;

	ld.param.u64 	%rd15, [_Z20softmax_kernel_naivePfS_ii_param_0];
	ld.param.u64 	%rd16, [_Z20softmax_kernel_naivePfS_ii_param_1];
	ld.param.u32 	%r48, [_Z20softmax_kernel_naivePfS_ii_param_2];
	ld.param.u32 	%r47, [_Z20softmax_kernel_naivePfS_ii_param_3];
	cvta.to.global.u64 	%rd1, %rd16;
	mov.u32 	%r49, %tid.x;
	mov.u32 	%r50, %ctaid.x;
	mov.u32 	%r51, %ntid.x;
	mad.lo.s32 	%r1, %r50, %r51, %r49;
	setp.ge.s32 	%p1, %r1, %r48;
	@%p1 bra 	$L__BB0_39;
	cvta.to.global.u64 	%rd2, %rd15;
	mul.lo.s32 	%r2, %r47, %r1;
	mul.wide.s32 	%rd17, %r2, 4;
	add.s64 	%rd3, %rd2, %rd17;
	ld.global.f32 	%f484, [%rd3];
	setp.lt.s32 	%p2, %r47, 2;
	@%p2 bra 	$L__BB0_15;
	add.s32 	%r3, %r47, -1;
	add.s32 	%r53, %r47, -2;
	and.b32  	%r4, %r3, 15;
	setp.lt.u32 	%p3, %r53, 15;
	mov.b32 	%r124, 1;
	@%p3 bra 	$L__BB0_6;
	and.b32  	%r55, %r3, -16;
	neg.s32 	%r129, %r55;
	add.s64 	%rd19, %rd17, %rd2;
	add.s64 	%rd51, %rd19, 32;
	mov.b32 	%r128, 0;
$L__BB0_4:
	.pragma "nounroll";
	ld.global.f32 	%f28, [%rd51+-28];
	setp.gt.f32 	%p4, %f28, %f484;
	selp.f32 	%f29, %f28, %f484, %p4;
	ld.global.f32 	%f30, [%rd51+-24];
	setp.gt.f32 	%p5, %f30, %f29;
	selp.f32 	%f31, %f30, %f29, %p5;
	ld.global.f32 	%f32, [%rd51+-20];
	setp.gt.f32 	%p6, %f32, %f31;
	selp.f32 	%f33, %f32, %f31, %p6;
	ld.global.f32 	%f34, [%rd51+-16];
	setp.gt.f32 	%p7, %f34, %f33;
	selp.f32 	%f35, %f34, %f33, %p7;
	ld.global.f32 	%f36, [%rd51+-12];
	setp.gt.f32 	%p8, %f36, %f35;
	selp.f32 	%f37, %f36, %f35, %p8;
	ld.global.f32 	%f38, [%rd51+-8];
	setp.gt.f32 	%p9, %f38, %f37;
	selp.f32 	%f39, %f38, %f37, %p9;
	ld.global.f32 	%f40, [%rd51+-4];
	setp.gt.f32 	%p10, %f40, %f39;
	selp.f32 	%f41, %f40, %f39, %p10;
	ld.global.f32 	%f42, [%rd51];
	setp.gt.f32 	%p11, %f42, %f41;
	selp.f32 	%f43, %f42, %f41, %p11;
	ld.global.f32 	%f44, [%rd51+4];
	setp.gt.f32 	%p12, %f44, %f43;
	selp.f32 	%f45, %f44, %f43, %p12;
	ld.global.f32 	%f46, [%rd51+8];
	setp.gt.f32 	%p13, %f46, %f45;
	selp.f32 	%f47, %f46, %f45, %p13;
	ld.global.f32 	%f48, [%rd51+12];
	setp.gt.f32 	%p14, %f48, %f47;
	selp.f32 	%f49, %f48, %f47, %p14;
	ld.global.f32 	%f50, [%rd51+16];
	setp.gt.f32 	%p15, %f50, %f49;
	selp.f32 	%f51, %f50, %f49, %p15;
	ld.global.f32 	%f52, [%rd51+20];
	setp.gt.f32 	%p16, %f52, %f51;
	selp.f32 	%f53, %f52, %f51, %p16;
	ld.global.f32 	%f54, [%rd51+24];
	setp.gt.f32 	%p17, %f54, %f53;
	selp.f32 	%f55, %f54, %f53, %p17;
	ld.global.f32 	%f56, [%rd51+28];
	setp.gt.f32 	%p18, %f56, %f55;
	selp.f32 	%f57, %f56, %f55, %p18;
	ld.global.f32 	%f58, [%rd51+32];
	setp.gt.f32 	%p19, %f58, %f57;
	selp.f32 	%f484, %f58, %f57, %p19;
	add.s32 	%r129, %r129, 16;
	add.s32 	%r128, %r128, 16;
	add.s64 	%rd51, %rd51, 64;
	setp.eq.s32 	%p20, %r129, 0;
	@%p20 bra 	$L__BB0_5;
	bra.uni 	$L__BB0_4;
$L__BB0_5:
	add.s32 	%r124, %r128, 1;
$L__BB0_6:
	setp.eq.s32 	%p21, %r4, 0;
	@%p21 bra 	$L__BB0_15;
	and.b32  	%r8, %r3, 7;
	setp.lt.u32 	%p22, %r4, 8;
	@%p22 bra 	$L__BB0_9;
	mul.wide.s32 	%rd20, %r124, 4;
	add.s64 	%rd21, %rd3, %rd20;
	ld.global.f32 	%f60, [%rd21];
	setp.gt.f32 	%p23, %f60, %f484;
	selp.f32 	%f61, %f60, %f484, %p23;
	ld.global.f32 	%f62, [%rd21+4];
	setp.gt.f32 	%p24, %f62, %f61;
	selp.f32 	%f63, %f62, %f61, %p24;
	ld.global.f32 	%f64, [%rd21+8];
	setp.gt.f32 	%p25, %f64, %f63;
	selp.f32 	%f65, %f64, %f63, %p25;
	ld.global.f32 	%f66, [%rd21+12];
	setp.gt.f32 	%p26, %f66, %f65;
	selp.f32 	%f67, %f66, %f65, %p26;
	ld.global.f32 	%f68, [%rd21+16];
	setp.gt.f32 	%p27, %f68, %f67;
	selp.f32 	%f69, %f68, %f67, %p27;
	ld.global.f32 	%f70, [%rd21+20];
	setp.gt.f32 	%p28, %f70, %f69;
	selp.f32 	%f71, %f70, %f69, %p28;
	ld.global.f32 	%f72, [%rd21+24];
	setp.gt.f32 	%p29, %f72, %f71;
	selp.f32 	%f73, %f72, %f71, %p29;
	ld.global.f32 	%f74, [%rd21+28];
	setp.gt.f32 	%p30, %f74, %f73;
	selp.f32 	%f484, %f74, %f73, %p30;
	add.s32 	%r124, %r124, 8;
$L__BB0_9:
	setp.eq.s32 	%p31, %r8, 0;
	@%p31 bra 	$L__BB0_15;
	and.b32  	%r11, %r3, 3;
	setp.lt.u32 	%p32, %r8, 4;
	@%p32 bra 	$L__BB0_12;
	mul.wide.s32 	%rd22, %r124, 4;
	add.s64 	%rd23, %rd3, %rd22;
	ld.global.f32 	%f76, [%rd23];
	setp.gt.f32 	%p33, %f76, %f484;
	selp.f32 	%f77, %f76, %f484, %p33;
	ld.global.f32 	%f78, [%rd23+4];
	setp.gt.f32 	%p34, %f78, %f77;
	selp.f32 	%f79, %f78, %f77, %p34;
	ld.global.f32 	%f80, [%rd23+8];
	setp.gt.f32 	%p35, %f80, %f79;
	selp.f32 	%f81, %f80, %f79, %p35;
	ld.global.f32 	%f82, [%rd23+12];
	setp.gt.f32 	%p36, %f82, %f81;
	selp.f32 	%f484, %f82, %f81, %p36;
	add.s32 	%r124, %r124, 4;
$L__BB0_12:
	setp.eq.s32 	%p37, %r11, 0;
	@%p37 bra 	$L__BB0_15;
	neg.s32 	%r126, %r11;
$L__BB0_14:
	.pragma "nounroll";
	mul.wide.s32 	%rd25, %r124, 4;
	add.s64 	%rd26, %rd3, %rd25;
	ld.global.f32 	%f83, [%rd26];
	setp.gt.f32 	%p38, %f83, %f484;
	selp.f32 	%f484, %f83, %f484, %p38;
	add.s32 	%r124, %r124, 1;
	add.s32 	%r126, %r126, 1;
	setp.ne.s32 	%p39, %r126, 0;
	@%p39 bra 	$L__BB0_14;
$L__BB0_15:
	setp.lt.s32 	%p40, %r47, 1;
	mov.f32 	%f492, 0f00000000;
	@%p40 bra 	$L__BB0_27;
	and.b32  	%r19, %r47, 7;
	setp.lt.u32 	%p41, %r47, 8;
	mov.f32 	%f492, 0f00000000;
	mov.b32 	%r130, 0;
	@%p41 bra 	$L__BB0_19;
	and.b32  	%r130, %r47, 2147483640;
	neg.s32 	%r133, %r130;
	add.s64 	%rd28, %rd17, %rd2;
	add.s64 	%rd52, %rd28, 16;
	mov.f32 	%f492, 0f00000000;
$L__BB0_18:
	.pragma "nounroll";
	ld.global.f32 	%f88, [%rd52+-16];
	sub.f32 	%f89, %f88, %f484;
	fma.rn.f32 	%f90, %f89, 0f3BBB989D, 0f3F000000;
	cvt.sat.f32.f32 	%f91, %f90;
	mov.f32 	%f92, 0f4B400001;
	mov.f32 	%f93, 0f437C0000;
	fma.rm.f32 	%f94, %f91, %f93, %f92;
	add.f32 	%f95, %f94, 0fCB40007F;
	neg.f32 	%f96, %f95;
	fma.rn.f32 	%f97, %f89, 0f3FB8AA3B, %f96;
	fma.rn.f32 	%f98, %f89, 0f32A57060, %f97;
	mov.b32 	%r57, %f94;
	shl.b32 	%r58, %r57, 23;
	mov.b32 	%f99, %r58;
	ex2.approx.ftz.f32 	%f100, %f98;
	fma.rn.f32 	%f101, %f100, %f99, %f492;
	ld.global.f32 	%f102, [%rd52+-12];
	sub.f32 	%f103, %f102, %f484;
	fma.rn.f32 	%f104, %f103, 0f3BBB989D, 0f3F000000;
	cvt.sat.f32.f32 	%f105, %f104;
	fma.rm.f32 	%f106, %f105, %f93, %f92;
	add.f32 	%f107, %f106, 0fCB40007F;
	neg.f32 	%f108, %f107;
	fma.rn.f32 	%f109, %f103, 0f3FB8AA3B, %f108;
	fma.rn.f32 	%f110, %f103, 0f32A57060, %f109;
	mov.b32 	%r59, %f106;
	shl.b32 	%r60, %r59, 23;
	mov.b32 	%f111, %r60;
	ex2.approx.ftz.f32 	%f112, %f110;
	fma.rn.f32 	%f113, %f112, %f111, %f101;
	ld.global.f32 	%f114, [%rd52+-8];
	sub.f32 	%f115, %f114, %f484;
	fma.rn.f32 	%f116, %f115, 0f3BBB989D, 0f3F000000;
	cvt.sat.f32.f32 	%f117, %f116;
	fma.rm.f32 	%f118, %f117, %f93, %f92;
	add.f32 	%f119, %f118, 0fCB40007F;
	neg.f32 	%f120, %f119;
	fma.rn.f32 	%f121, %f115, 0f3FB8AA3B, %f120;
	fma.rn.f32 	%f122, %f115, 0f32A57060, %f121;
	mov.b32 	%r61, %f118;
	shl.b32 	%r62, %r61, 23;
	mov.b32 	%f123, %r62;
	ex2.approx.ftz.f32 	%f124, %f122;
	fma.rn.f32 	%f125, %f124, %f123, %f113;
	ld.global.f32 	%f126, [%rd52+-4];
	sub.f32 	%f127, %f126, %f484;
	fma.rn.f32 	%f128, %f127, 0f3BBB989D, 0f3F000000;
	cvt.sat.f32.f32 	%f129, %f128;
	fma.rm.f32 	%f130, %f129, %f93, %f92;
	add.f32 	%f131, %f130, 0fCB40007F;
	neg.f32 	%f132, %f131;
	fma.rn.f32 	%f133, %f127, 0f3FB8AA3B, %f132;
	fma.rn.f32 	%f134, %f127, 0f32A57060, %f133;
	mov.b32 	%r63, %f130;
	shl.b32 	%r64, %r63, 23;
	mov.b32 	%f135, %r64;
	ex2.approx.ftz.f32 	%f136, %f134;
	fma.rn.f32 	%f137, %f136, %f135, %f125;
	ld.global.f32 	%f138, [%rd52];
	sub.f32 	%f139, %f138, %f484;
	fma.rn.f32 	%f140, %f139, 0f3BBB989D, 0f3F000000;
	cvt.sat.f32.f32 	%f141, %f140;
	fma.rm.f32 	%f142, %f141, %f93, %f92;
	add.f32 	%f143, %f142, 0fCB40007F;
	neg.f32 	%f144, %f143;
	fma.rn.f32 	%f145, %f139, 0f3FB8AA3B, %f144;
	fma.rn.f32 	%f146, %f139, 0f32A57060, %f145;
	mov.b32 	%r65, %f142;
	shl.b32 	%r66, %r65, 23;
	mov.b32 	%f147, %r66;
	ex2.approx.ftz.f32 	%f148, %f146;
	fma.rn.f32 	%f149, %f148, %f147, %f137;
	ld.global.f32 	%f150, [%rd52+4];
	sub.f32 	%f151, %f150, %f484;
	fma.rn.f32 	%f152, %f151, 0f3BBB989D, 0f3F000000;
	cvt.sat.f32.f32 	%f153, %f152;
	fma.rm.f32 	%f154, %f153, %f93, %f92;
	add.f32 	%f155, %f154, 0fCB40007F;
	neg.f32 	%f156, %f155;
	fma.rn.f32 	%f157, %f151, 0f3FB8AA3B, %f156;
	fma.rn.f32 	%f158, %f151, 0f32A57060, %f157;
	mov.b32 	%r67, %f154;
	shl.b32 	%r68, %r67, 23;
	mov.b32 	%f159, %r68;
	ex2.approx.ftz.f32 	%f160, %f158;
	fma.rn.f32 	%f161, %f160, %f159, %f149;
	ld.global.f32 	%f162, [%rd52+8];
	sub.f32 	%f163, %f162, %f484;
	fma.rn.f32 	%f164, %f163, 0f3BBB989D, 0f3F000000;
	cvt.sat.f32.f32 	%f165, %f164;
	fma.rm.f32 	%f166, %f165, %f93, %f92;
	add.f32 	%f167, %f166, 0fCB40007F;
	neg.f32 	%f168, %f167;
	fma.rn.f32 	%f169, %f163, 0f3FB8AA3B, %f168;
	fma.rn.f32 	%f170, %f163, 0f32A57060, %f169;
	mov.b32 	%r69, %f166;
	shl.b32 	%r70, %r69, 23;
	mov.b32 	%f171, %r70;
	ex2.approx.ftz.f32 	%f172, %f170;
	fma.rn.f32 	%f173, %f172, %f171, %f161;
	ld.global.f32 	%f174, [%rd52+12];
	sub.f32 	%f175, %f174, %f484;
	fma.rn.f32 	%f176, %f175, 0f3BBB989D, 0f3F000000;
	cvt.sat.f32.f32 	%f177, %f176;
	fma.rm.f32 	%f178, %f177, %f93, %f92;
	add.f32 	%f179, %f178, 0fCB40007F;
	neg.f32 	%f180, %f179;
	fma.rn.f32 	%f181, %f175, 0f3FB8AA3B, %f180;
	fma.rn.f32 	%f182, %f175, 0f32A57060, %f181;
	mov.b32 	%r71, %f178;
	shl.b32 	%r72, %r71, 23;
	mov.b32 	%f183, %r72;
	ex2.approx.ftz.f32 	%f184, %f182;
	fma.rn.f32 	%f492, %f184, %f183, %f173;
	add.s32 	%r133, %r133, 8;
	add.s64 	%rd52, %rd52, 32;
	setp.eq.s32 	%p42, %r133, 0;
	@%p42 bra 	$L__BB0_19;
	bra.uni 	$L__BB0_18;
$L__BB0_19:
	setp.eq.s32 	%p43, %r19, 0;
	@%p43 bra 	$L__BB0_27;
	and.b32  	%r27, %r47, 3;
	setp.lt.u32 	%p44, %r19, 4;
	@%p44 bra 	$L__BB0_22;
	mul.wide.u32 	%rd29, %r130, 4;
	add.s64 	%rd30, %rd3, %rd29;
	ld.global.f32 	%f186, [%rd30];
	sub.f32 	%f187, %f186, %f484;
	fma.rn.f32 	%f188, %f187, 0f3BBB989D, 0f3F000000;
	cvt.sat.f32.f32 	%f189, %f188;
	mov.f32 	%f190, 0f4B400001;
	mov.f32 	%f191, 0f437C0000;
	fma.rm.f32 	%f192, %f189, %f191, %f190;
	add.f32 	%f193, %f192, 0fCB40007F;
	neg.f32 	%f194, %f193;
	fma.rn.f32 	%f195, %f187, 0f3FB8AA3B, %f194;
	fma.rn.f32 	%f196, %f187, 0f32A57060, %f195;
	mov.b32 	%r73, %f192;
	shl.b32 	%r74, %r73, 23;
	mov.b32 	%f197, %r74;
	ex2.approx.ftz.f32 	%f198, %f196;
	fma.rn.f32 	%f199, %f198, %f197, %f492;
	ld.global.f32 	%f200, [%rd30+4];
	sub.f32 	%f201, %f200, %f484;
	fma.rn.f32 	%f202, %f201, 0f3BBB989D, 0f3F000000;
	cvt.sat.f32.f32 	%f203, %f202;
	fma.rm.f32 	%f204, %f203, %f191, %f190;
	add.f32 	%f205, %f204, 0fCB40007F;
	neg.f32 	%f206, %f205;
	fma.rn.f32 	%f207, %f201, 0f3FB8AA3B, %f206;
	fma.rn.f32 	%f208, %f201, 0f32A57060, %f207;
	mov.b32 	%r75, %f204;
	shl.b32 	%r76, %r75, 23;
	mov.b32 	%f209, %r76;
	ex2.approx.ftz.f32 	%f210, %f208;
	fma.rn.f32 	%f211, %f210, %f209, %f199;
	ld.global.f32 	%f212, [%rd30+8];
	sub.f32 	%f213, %f212, %f484;
	fma.rn.f32 	%f214, %f213, 0f3BBB989D, 0f3F000000;
	cvt.sat.f32.f32 	%f215, %f214;
	fma.rm.f32 	%f216, %f215, %f191, %f190;
	add.f32 	%f217, %f216, 0fCB40007F;
	neg.f32 	%f218, %f217;
	fma.rn.f32 	%f219, %f213, 0f3FB8AA3B, %f218;
	fma.rn.f32 	%f220, %f213, 0f32A57060, %f219;
	mov.b32 	%r77, %f216;
	shl.b32 	%r78, %r77, 23;
	mov.b32 	%f221, %r78;
	ex2.approx.ftz.f32 	%f222, %f220;
	fma.rn.f32 	%f223, %f222, %f221, %f211;
	ld.global.f32 	%f224, [%rd30+12];
	sub.f32 	%f225, %f224, %f484;
	fma.rn.f32 	%f226, %f225, 0f3BBB989D, 0f3F000000;
	cvt.sat.f32.f32 	%f227, %f226;
	fma.rm.f32 	%f228, %f227, %f191, %f190;
	add.f32 	%f229, %f228, 0fCB40007F;
	neg.f32 	%f230, %f229;
	fma.rn.f32 	%f231, %f225, 0f3FB8AA3B, %f230;
	fma.rn.f32 	%f232, %f225, 0f32A57060, %f231;
	mov.b32 	%r79, %f228;
	shl.b32 	%r80, %r79, 23;
	mov.b32 	%f233, %r80;
	ex2.approx.ftz.f32 	%f234, %f232;
	fma.rn.f32 	%f492, %f234, %f233, %f223;
	add.s32 	%r130, %r130, 4;
$L__BB0_22:
	setp.eq.s32 	%p45, %r27, 0;
	@%p45 bra 	$L__BB0_27;
	setp.eq.s32 	%p46, %r27, 1;
	@%p46 bra 	$L__BB0_25;
	mul.wide.u32 	%rd31, %r130, 4;
	add.s64 	%rd32, %rd3, %rd31;
	ld.global.f32 	%f236, [%rd32];
	sub.f32 	%f237, %f236, %f484;
	fma.rn.f32 	%f238, %f237, 0f3BBB989D, 0f3F000000;
	cvt.sat.f32.f32 	%f239, %f238;
	mov.f32 	%f240, 0f4B400001;
	mov.f32 	%f241, 0f437C0000;
	fma.rm.f32 	%f242, %f239, %f241, %f240;
	add.f32 	%f243, %f242, 0fCB40007F;
	neg.f32 	%f244, %f243;
	fma.rn.f32 	%f245, %f237, 0f3FB8AA3B, %f244;
	fma.rn.f32 	%f246, %f237, 0f32A57060, %f245;
	mov.b32 	%r81, %f242;
	shl.b32 	%r82, %r81, 23;
	mov.b32 	%f247, %r82;
	ex2.approx.ftz.f32 	%f248, %f246;
	fma.rn.f32 	%f249, %f248, %f247, %f492;
	ld.global.f32 	%f250, [%rd32+4];
	sub.f32 	%f251, %f250, %f484;
	fma.rn.f32 	%f252, %f251, 0f3BBB989D, 0f3F000000;
	cvt.sat.f32.f32 	%f253, %f252;
	fma.rm.f32 	%f254, %f253, %f241, %f240;
	add.f32 	%f255, %f254, 0fCB40007F;
	neg.f32 	%f256, %f255;
	fma.rn.f32 	%f257, %f251, 0f3FB8AA3B, %f256;
	fma.rn.f32 	%f258, %f251, 0f32A57060, %f257;
	mov.b32 	%r83, %f254;
	shl.b32 	%r84, %r83, 23;
	mov.b32 	%f259, %r84;
	ex2.approx.ftz.f32 	%f260, %f258;
	fma.rn.f32 	%f492, %f260, %f259, %f249;
	add.s32 	%r130, %r130, 2;
$L__BB0_25:
	and.b32  	%r85, %r47, 1;
	setp.eq.b32 	%p47, %r85, 1;
	not.pred 	%p48, %p47;
	@%p48 bra 	$L__BB0_27;
	mul.wide.u32 	%rd33, %r130, 4;
	add.s64 	%rd34, %rd3, %rd33;
	ld.global.f32 	%f261, [%rd34];
	sub.f32 	%f262, %f261, %f484;
	fma.rn.f32 	%f263, %f262, 0f3BBB989D, 0f3F000000;
	cvt.sat.f32.f32 	%f264, %f263;
	mov.f32 	%f265, 0f4B400001;
	mov.f32 	%f266, 0f437C0000;
	fma.rm.f32 	%f267, %f264, %f266, %f265;
	add.f32 	%f268, %f267, 0fCB40007F;
	neg.f32 	%f269, %f268;
	fma.rn.f32 	%f270, %f262, 0f3FB8AA3B, %f269;
	fma.rn.f32 	%f271, %f262, 0f32A57060, %f270;
	mov.b32 	%r86, %f267;
	shl.b32 	%r87, %r86, 23;
	mov.b32 	%f272, %r87;
	ex2.approx.ftz.f32 	%f273, %f271;
	fma.rn.f32 	%f492, %f273, %f272, %f492;
$L__BB0_27:
	setp.lt.s32 	%p49, %r47, 1;
	@%p49 bra 	$L__BB0_39;
	and.b32  	%r32, %r47, 7;
	setp.lt.u32 	%p50, %r47, 8;
	mov.b32 	%r136, 0;
	@%p50 bra 	$L__BB0_31;
	and.b32  	%r136, %r47, 2147483640;
	add.s64 	%rd9, %rd1, 16;
	neg.s32 	%r134, %r136;
	add.s64 	%rd36, %rd17, %rd2;
	add.s64 	%rd53, %rd36, 16;
	mov.u32 	%r135, %r2;
$L__BB0_30:
	.pragma "nounroll";
	mul.wide.s32 	%rd37, %r135, 4;
	add.s64 	%rd38, %rd9, %rd37;
	ld.global.f32 	%f274, [%rd53+-16];
	sub.f32 	%f275, %f274, %f484;
	fma.rn.f32 	%f276, %f275, 0f3BBB989D, 0f3F000000;
	cvt.sat.f32.f32 	%f277, %f276;
	mov.f32 	%f278, 0f4B400001;
	mov.f32 	%f279, 0f437C0000;
	fma.rm.f32 	%f280, %f277, %f279, %f278;
	add.f32 	%f281, %f280, 0fCB40007F;
	neg.f32 	%f282, %f281;
	fma.rn.f32 	%f283, %f275, 0f3FB8AA3B, %f282;
	fma.rn.f32 	%f284, %f275, 0f32A57060, %f283;
	mov.b32 	%r89, %f280;
	shl.b32 	%r90, %r89, 23;
	mov.b32 	%f285, %r90;
	ex2.approx.ftz.f32 	%f286, %f284;
	mul.f32 	%f287, %f286, %f285;
	div.rn.f32 	%f288, %f287, %f492;
	st.global.f32 	[%rd38+-16], %f288;
	ld.global.f32 	%f289, [%rd53+-12];
	sub.f32 	%f290, %f289, %f484;
	fma.rn.f32 	%f291, %f290, 0f3BBB989D, 0f3F000000;
	cvt.sat.f32.f32 	%f292, %f291;
	fma.rm.f32 	%f293, %f292, %f279, %f278;
	add.f32 	%f294, %f293, 0fCB40007F;
	neg.f32 	%f295, %f294;
	fma.rn.f32 	%f296, %f290, 0f3FB8AA3B, %f295;
	fma.rn.f32 	%f297, %f290, 0f32A57060, %f296;
	mov.b32 	%r91, %f293;
	shl.b32 	%r92, %r91, 23;
	mov.b32 	%f298, %r92;
	ex2.approx.ftz.f32 	%f299, %f297;
	mul.f32 	%f300, %f299, %f298;
	div.rn.f32 	%f301, %f300, %f492;
	st.global.f32 	[%rd38+-12], %f301;
	ld.global.f32 	%f302, [%rd53+-8];
	sub.f32 	%f303, %f302, %f484;
	fma.rn.f32 	%f304, %f303, 0f3BBB989D, 0f3F000000;
	cvt.sat.f32.f32 	%f305, %f304;
	fma.rm.f32 	%f306, %f305, %f279, %f278;
	add.f32 	%f307, %f306, 0fCB40007F;
	neg.f32 	%f308, %f307;
	fma.rn.f32 	%f309, %f303, 0f3FB8AA3B, %f308;
	fma.rn.f32 	%f310, %f303, 0f32A57060, %f309;
	mov.b32 	%r93, %f306;
	shl.b32 	%r94, %r93, 23;
	mov.b32 	%f311, %r94;
	ex2.approx.ftz.f32 	%f312, %f310;
	mul.f32 	%f313, %f312, %f311;
	div.rn.f32 	%f314, %f313, %f492;
	st.global.f32 	[%rd38+-8], %f314;
	ld.global.f32 	%f315, [%rd53+-4];
	sub.f32 	%f316, %f315, %f484;
	fma.rn.f32 	%f317, %f316, 0f3BBB989D, 0f3F000000;
	cvt.sat.f32.f32 	%f318, %f317;
	fma.rm.f32 	%f319, %f318, %f279, %f278;
	add.f32 	%f320, %f319, 0fCB40007F;
	neg.f32 	%f321, %f320;
	fma.rn.f32 	%f322, %f316, 0f3FB8AA3B, %f321;
	fma.rn.f32 	%f323, %f316, 0f32A57060, %f322;
	mov.b32 	%r95, %f319;
	shl.b32 	%r96, %r95, 23;
	mov.b32 	%f324, %r96;
	ex2.approx.ftz.f32 	%f325, %f323;
	mul.f32 	%f326, %f325, %f324;
	div.rn.f32 	%f327, %f326, %f492;
	st.global.f32 	[%rd38+-4], %f327;
	ld.global.f32 	%f328, [%rd53];
	sub.f32 	%f329, %f328, %f484;
	fma.rn.f32 	%f330, %f329, 0f3BBB989D, 0f3F000000;
	cvt.sat.f32.f32 	%f331, %f330;
	fma.rm.f32 	%f332, %f331, %f279, %f278;
	add.f32 	%f333, %f332, 0fCB40007F;
	neg.f32 	%f334, %f333;
	fma.rn.f32 	%f335, %f329, 0f3FB8AA3B, %f334;
	fma.rn.f32 	%f336, %f329, 0f32A57060, %f335;
	mov.b32 	%r97, %f332;
	shl.b32 	%r98, %r97, 23;
	mov.b32 	%f337, %r98;
	ex2.approx.ftz.f32 	%f338, %f336;
	mul.f32 	%f339, %f338, %f337;
	div.rn.f32 	%f340, %f339, %f492;
	st.global.f32 	[%rd38], %f340;
	ld.global.f32 	%f341, [%rd53+4];
	sub.f32 	%f342, %f341, %f484;
	fma.rn.f32 	%f343, %f342, 0f3BBB989D, 0f3F000000;
	cvt.sat.f32.f32 	%f344, %f343;
	fma.rm.f32 	%f345, %f344, %f279, %f278;
	add.f32 	%f346, %f345, 0fCB40007F;
	neg.f32 	%f347, %f346;
	fma.rn.f32 	%f348, %f342, 0f3FB8AA3B, %f347;
	fma.rn.f32 	%f349, %f342, 0f32A57060, %f348;
	mov.b32 	%r99, %f345;
	shl.b32 	%r100, %r99, 23;
	mov.b32 	%f350, %r100;
	ex2.approx.ftz.f32 	%f351, %f349;
	mul.f32 	%f352, %f351, %f350;
	div.rn.f32 	%f353, %f352, %f492;
	st.global.f32 	[%rd38+4], %f353;
	ld.global.f32 	%f354, [%rd53+8];
	sub.f32 	%f355, %f354, %f484;
	fma.rn.f32 	%f356, %f355, 0f3BBB989D, 0f3F000000;
	cvt.sat.f32.f32 	%f357, %f356;
	fma.rm.f32 	%f358, %f357, %f279, %f278;
	add.f32 	%f359, %f358, 0fCB40007F;
	neg.f32 	%f360, %f359;
	fma.rn.f32 	%f361, %f355, 0f3FB8AA3B, %f360;
	fma.rn.f32 	%f362, %f355, 0f32A57060, %f361;
	mov.b32 	%r101, %f358;
	shl.b32 	%r102, %r101, 23;
	mov.b32 	%f363, %r102;
	ex2.approx.ftz.f32 	%f364, %f362;
	mul.f32 	%f365, %f364, %f363;
	div.rn.f32 	%f366, %f365, %f492;
	st.global.f32 	[%rd38+8], %f366;
	ld.global.f32 	%f367, [%rd53+12];
	sub.f32 	%f368, %f367, %f484;
	fma.rn.f32 	%f369, %f368, 0f3BBB989D, 0f3F000000;
	cvt.sat.f32.f32 	%f370, %f369;
	fma.rm.f32 	%f371, %f370, %f279, %f278;
	add.f32 	%f372, %f371, 0fCB40007F;
	neg.f32 	%f373, %f372;
	fma.rn.f32 	%f374, %f368, 0f3FB8AA3B, %f373;
	fma.rn.f32 	%f375, %f368, 0f32A57060, %f374;
	mov.b32 	%r103, %f371;
	shl.b32 	%r104, %r103, 23;
	mov.b32 	%f376, %r104;
	ex2.approx.ftz.f32 	%f377, %f375;
	mul.f32 	%f378, %f377, %f376;
	div.rn.f32 	%f379, %f378, %f492;
	st.global.f32 	[%rd38+12], %f379;
	add.s32 	%r135, %r135, 8;
	add.s32 	%r134, %r134, 8;
	add.s64 	%rd53, %rd53, 32;
	setp.ne.s32 	%p51, %r134, 0;
	@%p51 bra 	$L__BB0_30;
$L__BB0_31:
	setp.eq.s32 	%p52, %r32, 0;
	@%p52 bra 	$L__BB0_39;
	and.b32  	%r42, %r47, 3;
	setp.lt.u32 	%p53, %r32, 4;
	@%p53 bra 	$L__BB0_34;
	add.s32 	%r105, %r136, %r2;
	mul.wide.u32 	%rd39, %r136, 4;
	add.s64 	%rd40, %rd3, %rd39;
	ld.global.f32 	%f380, [%rd40];
	sub.f32 	%f381, %f380, %f484;
	fma.rn.f32 	%f382, %f381, 0f3BBB989D, 0f3F000000;
	cvt.sat.f32.f32 	%f383, %f382;
	mov.f32 	%f384, 0f4B400001;
	mov.f32 	%f385, 0f437C0000;
	fma.rm.f32 	%f386, %f383, %f385, %f384;
	add.f32 	%f387, %f386, 0fCB40007F;
	neg.f32 	%f388, %f387;
	fma.rn.f32 	%f389, %f381, 0f3FB8AA3B, %f388;
	fma.rn.f32 	%f390, %f381, 0f32A57060, %f389;
	mov.b32 	%r106, %f386;
	shl.b32 	%r107, %r106, 23;
	mov.b32 	%f391, %r107;
	ex2.approx.ftz.f32 	%f392, %f390;
	mul.f32 	%f393, %f392, %f391;
	div.rn.f32 	%f394, %f393, %f492;
	mul.wide.s32 	%rd41, %r105, 4;
	add.s64 	%rd42, %rd1, %rd41;
	st.global.f32 	[%rd42], %f394;
	ld.global.f32 	%f395, [%rd40+4];
	sub.f32 	%f396, %f395, %f484;
	fma.rn.f32 	%f397, %f396, 0f3BBB989D, 0f3F000000;
	cvt.sat.f32.f32 	%f398, %f397;
	fma.rm.f32 	%f399, %f398, %f385, %f384;
	add.f32 	%f400, %f399, 0fCB40007F;
	neg.f32 	%f401, %f400;
	fma.rn.f32 	%f402, %f396, 0f3FB8AA3B, %f401;
	fma.rn.f32 	%f403, %f396, 0f32A57060, %f402;
	mov.b32 	%r108, %f399;
	shl.b32 	%r109, %r108, 23;
	mov.b32 	%f404, %r109;
	ex2.approx.ftz.f32 	%f405, %f403;
	mul.f32 	%f406, %f405, %f404;
	div.rn.f32 	%f407, %f406, %f492;
	st.global.f32 	[%rd42+4], %f407;
	ld.global.f32 	%f408, [%rd40+8];
	sub.f32 	%f409, %f408, %f484;
	fma.rn.f32 	%f410, %f409, 0f3BBB989D, 0f3F000000;
	cvt.sat.f32.f32 	%f411, %f410;
	fma.rm.f32 	%f412, %f411, %f385, %f384;
	add.f32 	%f413, %f412, 0fCB40007F;
	neg.f32 	%f414, %f413;
	fma.rn.f32 	%f415, %f409, 0f3FB8AA3B, %f414;
	fma.rn.f32 	%f416, %f409, 0f32A57060, %f415;
	mov.b32 	%r110, %f412;
	shl.b32 	%r111, %r110, 23;
	mov.b32 	%f417, %r111;
	ex2.approx.ftz.f32 	%f418, %f416;
	mul.f32 	%f419, %f418, %f417;
	div.rn.f32 	%f420, %f419, %f492;
	st.global.f32 	[%rd42+8], %f420;
	ld.global.f32 	%f421, [%rd40+12];
	sub.f32 	%f422, %f421, %f484;
	fma.rn.f32 	%f423, %f422, 0f3BBB989D, 0f3F000000;
	cvt.sat.f32.f32 	%f424, %f423;
	fma.rm.f32 	%f425, %f424, %f385, %f384;
	add.f32 	%f426, %f425, 0fCB40007F;
	neg.f32 	%f427, %f426;
	fma.rn.f32 	%f428, %f422, 0f3FB8AA3B, %f427;
	fma.rn.f32 	%f429, %f422, 0f32A57060, %f428;
	mov.b32 	%r112, %f425;
	shl.b32 	%r113, %r112, 23;
	mov.b32 	%f430, %r113;
	ex2.approx.ftz.f32 	%f431, %f429;
	mul.f32 	%f432, %f431, %f430;
	div.rn.f32 	%f433, %f432, %f492;
	st.global.f32 	[%rd42+12], %f433;
	add.s32 	%r136, %r136, 4;
$L__BB0_34:
	setp.eq.s32 	%p54, %r42, 0;
	@%p54 bra 	$L__BB0_39;
	setp.eq.s32 	%p55, %r42, 1;
	@%p55 bra 	$L__BB0_37;
	add.s32 	%r114, %r136, %r2;
	mul.wide.u32 	%rd43, %r136, 4;
	add.s64 	%rd44, %rd3, %rd43;
	ld.global.f32 	%f434, [%rd44];
	sub.f32 	%f435, %f434, %f484;
	fma.rn.f32 	%f436, %f435, 0f3BBB989D, 0f3F000000;
	cvt.sat.f32.f32 	%f437, %f436;
	mov.f32 	%f438, 0f4B400001;
	mov.f32 	%f439, 0f437C0000;
	fma.rm.f32 	%f440, %f437, %f439, %f438;
	add.f32 	%f441, %f440, 0fCB40007F;
	neg.f32 	%f442, %f441;
	fma.rn.f32 	%f443, %f435, 0f3FB8AA3B, %f442;
	fma.rn.f32 	%f444, %f435, 0f32A57060, %f443;
	mov.b32 	%r115, %f440;
	shl.b32 	%r116, %r115, 23;
	mov.b32 	%f445, %r116;
	ex2.approx.ftz.f32 	%f446, %f444;
	mul.f32 	%f447, %f446, %f445;
	div.rn.f32 	%f448, %f447, %f492;
	mul.wide.s32 	%rd45, %r114, 4;
	add.s64 	%rd46, %rd1, %rd45;
	st.global.f32 	[%rd46], %f448;
	ld.global.f32 	%f449, [%rd44+4];
	sub.f32 	%f450, %f449, %f484;
	fma.rn.f32 	%f451, %f450, 0f3BBB989D, 0f3F000000;
	cvt.sat.f32.f32 	%f452, %f451;
	fma.rm.f32 	%f453, %f452, %f439, %f438;
	add.f32 	%f454, %f453, 0fCB40007F;
	neg.f32 	%f455, %f454;
	fma.rn.f32 	%f456, %f450, 0f3FB8AA3B, %f455;
	fma.rn.f32 	%f457, %f450, 0f32A57060, %f456;
	mov.b32 	%r117, %f453;
	shl.b32 	%r118, %r117, 23;
	mov.b32 	%f458, %r118;
	ex2.approx.ftz.f32 	%f459, %f457;
	mul.f32 	%f460, %f459, %f458;
	div.rn.f32 	%f461, %f460, %f492;
	st.global.f32 	[%rd46+4], %f461;
	add.s32 	%r136, %r136, 2;
$L__BB0_37:
	and.b32  	%r119, %r47, 1;
	setp.eq.b32 	%p56, %r119, 1;
	not.pred 	%p57, %p56;
	@%p57 bra 	$L__BB0_39;
	add.s32 	%r120, %r136, %r2;
	mul.wide.u32 	%rd47, %r136, 4;
	add.s64 	%rd48, %rd3, %rd47;
	ld.global.f32 	%f462, [%rd48];
	sub.f32 	%f463, %f462, %f484;
	fma.rn.f32 	%f464, %f463, 0f3BBB989D, 0f3F000000;
	cvt.sat.f32.f32 	%f465, %f464;
	mov.f32 	%f466, 0f4B400001;
	mov.f32 	%f467, 0f437C0000;
	fma.rm.f32 	%f468, %f465, %f467, %f466;
	add.f32 	%f469, %f468, 0fCB40007F;
	neg.f32 	%f470, %f469;
	fma.rn.f32 	%f471, %f463, 0f3FB8AA3B, %f470;
	fma.rn.f32 	%f472, %f463, 0f32A57060, %f471;
	mov.b32 	%r121, %f468;
	shl.b32 	%r122, %r121, 23;
	mov.b32 	%f473, %r122;
	ex2.approx.ftz.f32 	%f474, %f472;
	mul.f32 	%f475, %f474, %f473;
	div.rn.f32 	%f476, %f475, %f492;
	mul.wide.s32 	%rd49, %r120, 4;
	add.s64 	%rd50, %rd1, %rd49;
	st.global.f32 	[%rd50], %f476;
$L__BB0_39:
	ret;

}
	// .globl	_Z24softmax_kernel_reductionPfS_ii
.visible .entry _Z24softmax_kernel_reductionPfS_ii(
	.param .u64 .ptr .align 1 _Z24softmax_kernel_reductionPfS_ii_param_0,
	.param .u64 .ptr .align 1 _Z24softmax_kernel_reductionPfS_ii_param_1,
	.param .u32 _Z24softmax_kernel_reductionPfS_ii_param_2,
	.param .u32 _Z24softmax_kernel_reductionPfS_ii_param_3
)
{
	.reg .pred 	%p<25>;
	.reg .b32 	%r<128>;
	.reg .b32 	%f<426>;
	.reg .b64 	%rd<30>;
	// demoted variable
	.shared .align 4 .b8 _ZZ24softmax_kernel_reductionPfS_iiE5sdata[1024];
	ld.param.u64 	%rd6, [_Z24softmax_kernel_reductionPfS_ii_param_0];
	ld.param.u64 	%rd7, [_Z24softmax_kernel_reductionPfS_ii_param_1];
	ld.param.u32 	%r39, [_Z24softmax_kernel_reductionPfS_ii_param_2];
	ld.param.u32 	%r38, [_Z24softmax_kernel_reductionPfS_ii_param_3];
	cvta.to.global.u64 	%rd1, %rd7;
	cvta.to.global.u64 	%rd2, %rd6;
	mov.u32 	%r1, %tid.x;
	mov.u32 	%r40, %ctaid.x;
	mov.u32 	%r117, %ntid.x;
	mad.lo.s32 	%r3, %r40, %r117, %r1;
	setp.ge.s32 	%p1, %r3, %r39;
	@%p1 bra 	$L__BB1_32;
	setp.ge.s32 	%p2, %r1, %r38;
	mov.f32 	%f417, 0fFF800000;
	@%p2 bra 	$L__BB1_4;
	mul.lo.s32 	%r4, %r38, %r3;
	mov.f32 	%f417, 0fFF800000;
	mov.u32 	%r116, %r1;
$L__BB1_3:
	add.s32 	%r41, %r116, %r4;
	mul.wide.s32 	%rd8, %r41, 4;
	add.s64 	%rd9, %rd2, %rd8;
	ld.global.f32 	%f19, [%rd9];
	max.f32 	%f417, %f417, %f19;
	add.s32 	%r116, %r116, %r117;
	setp.lt.s32 	%p3, %r116, %r38;
	@%p3 bra 	$L__BB1_3;
$L__BB1_4:
	shl.b32 	%r42, %r1, 2;
	mov.u32 	%r43, _ZZ24softmax_kernel_reductionPfS_iiE5sdata;
	add.s32 	%r7, %r43, %r42;
	st.shared.f32 	[%r7], %f417;
	bar.sync 	0;
	setp.lt.u32 	%p4, %r117, 2;
	@%p4 bra 	$L__BB1_8;
$L__BB1_5:
	shr.u32 	%r9, %r117, 1;
	setp.ge.u32 	%p5, %r1, %r9;
	@%p5 bra 	$L__BB1_7;
	ld.shared.f32 	%f20, [%r7];
	shl.b32 	%r44, %r9, 2;
	add.s32 	%r45, %r7, %r44;
	ld.shared.f32 	%f21, [%r45];
	max.f32 	%f22, %f20, %f21;
	st.shared.f32 	[%r7], %f22;
$L__BB1_7:
	bar.sync 	0;
	setp.gt.u32 	%p6, %r117, 3;
	mov.u32 	%r117, %r9;
	@%p6 bra 	$L__BB1_5;
$L__BB1_8:
	ld.shared.f32 	%f4, [_ZZ24softmax_kernel_reductionPfS_iiE5sdata];
	setp.lt.s32 	%p7, %r38, 1;
	mov.f32 	%f424, 0f00000000;
	@%p7 bra 	$L__BB1_20;
	mul.lo.s32 	%r10, %r38, %r3;
	and.b32  	%r11, %r38, 7;
	setp.lt.u32 	%p8, %r38, 8;
	mov.f32 	%f424, 0f00000000;
	mov.b32 	%r118, 0;
	@%p8 bra 	$L__BB1_12;
	and.b32  	%r118, %r38, 2147483640;
	neg.s32 	%r122, %r118;
	add.s64 	%rd3, %rd2, 16;
	mov.f32 	%f424, 0f00000000;
	mov.u32 	%r121, %r10;
$L__BB1_11:
	.pragma "nounroll";
	mul.wide.s32 	%rd10, %r121, 4;
	add.s64 	%rd11, %rd3, %rd10;
	ld.global.f32 	%f27, [%rd11+-16];
	sub.f32 	%f28, %f27, %f4;
	fma.rn.f32 	%f29, %f28, 0f3BBB989D, 0f3F000000;
	cvt.sat.f32.f32 	%f30, %f29;
	mov.f32 	%f31, 0f4B400001;
	mov.f32 	%f32, 0f437C0000;
	fma.rm.f32 	%f33, %f30, %f32, %f31;
	add.f32 	%f34, %f33, 0fCB40007F;
	neg.f32 	%f35, %f34;
	fma.rn.f32 	%f36, %f28, 0f3FB8AA3B, %f35;
	fma.rn.f32 	%f37, %f28, 0f32A57060, %f36;
	mov.b32 	%r47, %f33;
	shl.b32 	%r48, %r47, 23;
	mov.b32 	%f38, %r48;
	ex2.approx.ftz.f32 	%f39, %f37;
	fma.rn.f32 	%f40, %f39, %f38, %f424;
	ld.global.f32 	%f41, [%rd11+-12];
	sub.f32 	%f42, %f41, %f4;
	fma.rn.f32 	%f43, %f42, 0f3BBB989D, 0f3F000000;
	cvt.sat.f32.f32 	%f44, %f43;
	fma.rm.f32 	%f45, %f44, %f32, %f31;
	add.f32 	%f46, %f45, 0fCB40007F;
	neg.f32 	%f47, %f46;
	fma.rn.f32 	%f48, %f42, 0f3FB8AA3B, %f47;
	fma.rn.f32 	%f49, %f42, 0f32A57060, %f48;
	mov.b32 	%r49, %f45;
	shl.b32 	%r50, %r49, 23;
	mov.b32 	%f50, %r50;
	ex2.approx.ftz.f32 	%f51, %f49;
	fma.rn.f32 	%f52, %f51, %f50, %f40;
	ld.global.f32 	%f53, [%rd11+-8];
	sub.f32 	%f54, %f53, %f4;
	fma.rn.f32 	%f55, %f54, 0f3BBB989D, 0f3F000000;
	cvt.sat.f32.f32 	%f56, %f55;
	fma.rm.f32 	%f57, %f56, %f32, %f31;
	add.f32 	%f58, %f57, 0fCB40007F;
	neg.f32 	%f59, %f58;
	fma.rn.f32 	%f60, %f54, 0f3FB8AA3B, %f59;
	fma.rn.f32 	%f61, %f54, 0f32A57060, %f60;
	mov.b32 	%r51, %f57;
	shl.b32 	%r52, %r51, 23;
	mov.b32 	%f62, %r52;
	ex2.approx.ftz.f32 	%f63, %f61;
	fma.rn.f32 	%f64, %f63, %f62, %f52;
	ld.global.f32 	%f65, [%rd11+-4];
	sub.f32 	%f66, %f65, %f4;
	fma.rn.f32 	%f67, %f66, 0f3BBB989D, 0f3F000000;
	cvt.sat.f32.f32 	%f68, %f67;
	fma.rm.f32 	%f69, %f68, %f32, %f31;
	add.f32 	%f70, %f69, 0fCB40007F;
	neg.f32 	%f71, %f70;
	fma.rn.f32 	%f72, %f66, 0f3FB8AA3B, %f71;
	fma.rn.f32 	%f73, %f66, 0f32A57060, %f72;
	mov.b32 	%r53, %f69;
	shl.b32 	%r54, %r53, 23;
	mov.b32 	%f74, %r54;
	ex2.approx.ftz.f32 	%f75, %f73;
	fma.rn.f32 	%f76, %f75, %f74, %f64;
	ld.global.f32 	%f77, [%rd11];
	sub.f32 	%f78, %f77, %f4;
	fma.rn.f32 	%f79, %f78, 0f3BBB989D, 0f3F000000;
	cvt.sat.f32.f32 	%f80, %f79;
	fma.rm.f32 	%f81, %f80, %f32, %f31;
	add.f32 	%f82, %f81, 0fCB40007F;
	neg.f32 	%f83, %f82;
	fma.rn.f32 	%f84, %f78, 0f3FB8AA3B, %f83;
	fma.rn.f32 	%f85, %f78, 0f32A57060, %f84;
	mov.b32 	%r55, %f81;
	shl.b32 	%r56, %r55, 23;
	mov.b32 	%f86, %r56;
	ex2.approx.ftz.f32 	%f87, %f85;
	fma.rn.f32 	%f88, %f87, %f86, %f76;
	ld.global.f32 	%f89, [%rd11+4];
	sub.f32 	%f90, %f89, %f4;
	fma.rn.f32 	%f91, %f90, 0f3BBB989D, 0f3F000000;
	cvt.sat.f32.f32 	%f92, %f91;
	fma.rm.f32 	%f93, %f92, %f32, %f31;
	add.f32 	%f94, %f93, 0fCB40007F;
	neg.f32 	%f95, %f94;
	fma.rn.f32 	%f96, %f90, 0f3FB8AA3B, %f95;
	fma.rn.f32 	%f97, %f90, 0f32A57060, %f96;
	mov.b32 	%r57, %f93;
	shl.b32 	%r58, %r57, 23;
	mov.b32 	%f98, %r58;
	ex2.approx.ftz.f32 	%f99, %f97;
	fma.rn.f32 	%f100, %f99, %f98, %f88;
	ld.global.f32 	%f101, [%rd11+8];
	sub.f32 	%f102, %f101, %f4;
	fma.rn.f32 	%f103, %f102, 0f3BBB989D, 0f3F000000;
	cvt.sat.f32.f32 	%f104, %f103;
	fma.rm.f32 	%f105, %f104, %f32, %f31;
	add.f32 	%f106, %f105, 0fCB40007F;
	neg.f32 	%f107, %f106;
	fma.rn.f32 	%f108, %f102, 0f3FB8AA3B, %f107;
	fma.rn.f32 	%f109, %f102, 0f32A57060, %f108;
	mov.b32 	%r59, %f105;
	shl.b32 	%r60, %r59, 23;
	mov.b32 	%f110, %r60;
	ex2.approx.ftz.f32 	%f111, %f109;
	fma.rn.f32 	%f112, %f111, %f110, %f100;
	ld.global.f32 	%f113, [%rd11+12];
	sub.f32 	%f114, %f113, %f4;
	fma.rn.f32 	%f115, %f114, 0f3BBB989D, 0f3F000000;
	cvt.sat.f32.f32 	%f116, %f115;
	fma.rm.f32 	%f117, %f116, %f32, %f31;
	add.f32 	%f118, %f117, 0fCB40007F;
	neg.f32 	%f119, %f118;
	fma.rn.f32 	%f120, %f114, 0f3FB8AA3B, %f119;
	fma.rn.f32 	%f121, %f114, 0f32A57060, %f120;
	mov.b32 	%r61, %f117;
	shl.b32 	%r62, %r61, 23;
	mov.b32 	%f122, %r62;
	ex2.approx.ftz.f32 	%f123, %f121;
	fma.rn.f32 	%f424, %f123, %f122, %f112;
	add.s32 	%r122, %r122, 8;
	add.s32 	%r121, %r121, 8;
	setp.eq.s32 	%p9, %r122, 0;
	@%p9 bra 	$L__BB1_12;
	bra.uni 	$L__BB1_11;
$L__BB1_12:
	setp.eq.s32 	%p10, %r11, 0;
	@%p10 bra 	$L__BB1_20;
	and.b32  	%r15, %r38, 3;
	setp.lt.u32 	%p11, %r11, 4;
	@%p11 bra 	$L__BB1_15;
	add.s32 	%r63, %r118, %r10;
	mul.wide.s32 	%rd12, %r63, 4;
	add.s64 	%rd13, %rd2, %rd12;
	ld.global.f32 	%f125, [%rd13];
	sub.f32 	%f126, %f125, %f4;
	fma.rn.f32 	%f127, %f126, 0f3BBB989D, 0f3F000000;
	cvt.sat.f32.f32 	%f128, %f127;
	mov.f32 	%f129, 0f4B400001;
	mov.f32 	%f130, 0f437C0000;
	fma.rm.f32 	%f131, %f128, %f130, %f129;
	add.f32 	%f132, %f131, 0fCB40007F;
	neg.f32 	%f133, %f132;
	fma.rn.f32 	%f134, %f126, 0f3FB8AA3B, %f133;
	fma.rn.f32 	%f135, %f126, 0f32A57060, %f134;
	mov.b32 	%r64, %f131;
	shl.b32 	%r65, %r64, 23;
	mov.b32 	%f136, %r65;
	ex2.approx.ftz.f32 	%f137, %f135;
	fma.rn.f32 	%f138, %f137, %f136, %f424;
	ld.global.f32 	%f139, [%rd13+4];
	sub.f32 	%f140, %f139, %f4;
	fma.rn.f32 	%f141, %f140, 0f3BBB989D, 0f3F000000;
	cvt.sat.f32.f32 	%f142, %f141;
	fma.rm.f32 	%f143, %f142, %f130, %f129;
	add.f32 	%f144, %f143, 0fCB40007F;
	neg.f32 	%f145, %f144;
	fma.rn.f32 	%f146, %f140, 0f3FB8AA3B, %f145;
	fma.rn.f32 	%f147, %f140, 0f32A57060, %f146;
	mov.b32 	%r66, %f143;
	shl.b32 	%r67, %r66, 23;
	mov.b32 	%f148, %r67;
	ex2.approx.ftz.f32 	%f149, %f147;
	fma.rn.f32 	%f150, %f149, %f148, %f138;
	ld.global.f32 	%f151, [%rd13+8];
	sub.f32 	%f152, %f151, %f4;
	fma.rn.f32 	%f153, %f152, 0f3BBB989D, 0f3F000000;
	cvt.sat.f32.f32 	%f154, %f153;
	fma.rm.f32 	%f155, %f154, %f130, %f129;
	add.f32 	%f156, %f155, 0fCB40007F;
	neg.f32 	%f157, %f156;
	fma.rn.f32 	%f158, %f152, 0f3FB8AA3B, %f157;
	fma.rn.f32 	%f159, %f152, 0f32A57060, %f158;
	mov.b32 	%r68, %f155;
	shl.b32 	%r69, %r68, 23;
	mov.b32 	%f160, %r69;
	ex2.approx.ftz.f32 	%f161, %f159;
	fma.rn.f32 	%f162, %f161, %f160, %f150;
	ld.global.f32 	%f163, [%rd13+12];
	sub.f32 	%f164, %f163, %f4;
	fma.rn.f32 	%f165, %f164, 0f3BBB989D, 0f3F000000;
	cvt.sat.f32.f32 	%f166, %f165;
	fma.rm.f32 	%f167, %f166, %f130, %f129;
	add.f32 	%f168, %f167, 0fCB40007F;
	neg.f32 	%f169, %f168;
	fma.rn.f32 	%f170, %f164, 0f3FB8AA3B, %f169;
	fma.rn.f32 	%f171, %f164, 0f32A57060, %f170;
	mov.b32 	%r70, %f167;
	shl.b32 	%r71, %r70, 23;
	mov.b32 	%f172, %r71;
	ex2.approx.ftz.f32 	%f173, %f171;
	fma.rn.f32 	%f424, %f173, %f172, %f162;
	add.s32 	%r118, %r118, 4;
$L__BB1_15:
	setp.eq.s32 	%p12, %r15, 0;
	@%p12 bra 	$L__BB1_20;
	setp.eq.s32 	%p13, %r15, 1;
	@%p13 bra 	$L__BB1_18;
	add.s32 	%r72, %r118, %r10;
	mul.wide.s32 	%rd14, %r72, 4;
	add.s64 	%rd15, %rd2, %rd14;
	ld.global.f32 	%f175, [%rd15];
	sub.f32 	%f176, %f175, %f4;
	fma.rn.f32 	%f177, %f176, 0f3BBB989D, 0f3F000000;
	cvt.sat.f32.f32 	%f178, %f177;
	mov.f32 	%f179, 0f4B400001;
	mov.f32 	%f180, 0f437C0000;
	fma.rm.f32 	%f181, %f178, %f180, %f179;
	add.f32 	%f182, %f181, 0fCB40007F;
	neg.f32 	%f183, %f182;
	fma.rn.f32 	%f184, %f176, 0f3FB8AA3B, %f183;
	fma.rn.f32 	%f185, %f176, 0f32A57060, %f184;
	mov.b32 	%r73, %f181;
	shl.b32 	%r74, %r73, 23;
	mov.b32 	%f186, %r74;
	ex2.approx.ftz.f32 	%f187, %f185;
	fma.rn.f32 	%f188, %f187, %f186, %f424;
	ld.global.f32 	%f189, [%rd15+4];
	sub.f32 	%f190, %f189, %f4;
	fma.rn.f32 	%f191, %f190, 0f3BBB989D, 0f3F000000;
	cvt.sat.f32.f32 	%f192, %f191;
	fma.rm.f32 	%f193, %f192, %f180, %f179;
	add.f32 	%f194, %f193, 0fCB40007F;
	neg.f32 	%f195, %f194;
	fma.rn.f32 	%f196, %f190, 0f3FB8AA3B, %f195;
	fma.rn.f32 	%f197, %f190, 0f32A57060, %f196;
	mov.b32 	%r75, %f193;
	shl.b32 	%r76, %r75, 23;
	mov.b32 	%f198, %r76;
	ex2.approx.ftz.f32 	%f199, %f197;
	fma.rn.f32 	%f424, %f199, %f198, %f188;
	add.s32 	%r118, %r118, 2;
$L__BB1_18:
	and.b32  	%r77, %r38, 1;
	setp.eq.b32 	%p14, %r77, 1;
	not.pred 	%p15, %p14;
	@%p15 bra 	$L__BB1_20;
	add.s32 	%r78, %r118, %r10;
	mul.wide.s32 	%rd16, %r78, 4;
	add.s64 	%rd17, %rd2, %rd16;
	ld.global.f32 	%f200, [%rd17];
	sub.f32 	%f201, %f200, %f4;
	fma.rn.f32 	%f202, %f201, 0f3BBB989D, 0f3F000000;
	cvt.sat.f32.f32 	%f203, %f202;
	mov.f32 	%f204, 0f4B400001;
	mov.f32 	%f205, 0f437C0000;
	fma.rm.f32 	%f206, %f203, %f205, %f204;
	add.f32 	%f207, %f206, 0fCB40007F;
	neg.f32 	%f208, %f207;
	fma.rn.f32 	%f209, %f201, 0f3FB8AA3B, %f208;
	fma.rn.f32 	%f210, %f201, 0f32A57060, %f209;
	mov.b32 	%r79, %f206;
	shl.b32 	%r80, %r79, 23;
	mov.b32 	%f211, %r80;
	ex2.approx.ftz.f32 	%f212, %f210;
	fma.rn.f32 	%f424, %f212, %f211, %f424;
$L__BB1_20:
	setp.lt.s32 	%p16, %r38, 1;
	@%p16 bra 	$L__BB1_32;
	mul.lo.s32 	%r20, %r38, %r3;
	and.b32  	%r21, %r38, 7;
	setp.lt.u32 	%p17, %r38, 8;
	mov.b32 	%r125, 0;
	@%p17 bra 	$L__BB1_24;
	and.b32  	%r125, %r38, 2147483640;
	neg.s32 	%r124, %r125;
	add.s64 	%rd4, %rd2, 16;
	add.s64 	%rd5, %rd1, 16;
	mov.u32 	%r123, %r20;
$L__BB1_23:
	.pragma "nounroll";
	mul.wide.s32 	%rd18, %r123, 4;
	add.s64 	%rd19, %rd4, %rd18;
	add.s64 	%rd20, %rd5, %rd18;
	ld.global.f32 	%f213, [%rd19+-16];
	sub.f32 	%f214, %f213, %f4;
	fma.rn.f32 	%f215, %f214, 0f3BBB989D, 0f3F000000;
	cvt.sat.f32.f32 	%f216, %f215;
	mov.f32 	%f217, 0f4B400001;
	mov.f32 	%f218, 0f437C0000;
	fma.rm.f32 	%f219, %f216, %f218, %f217;
	add.f32 	%f220, %f219, 0fCB40007F;
	neg.f32 	%f221, %f220;
	fma.rn.f32 	%f222, %f214, 0f3FB8AA3B, %f221;
	fma.rn.f32 	%f223, %f214, 0f32A57060, %f222;
	mov.b32 	%r82, %f219;
	shl.b32 	%r83, %r82, 23;
	mov.b32 	%f224, %r83;
	ex2.approx.ftz.f32 	%f225, %f223;
	mul.f32 	%f226, %f225, %f224;
	div.rn.f32 	%f227, %f226, %f424;
	st.global.f32 	[%rd20+-16], %f227;
	ld.global.f32 	%f228, [%rd19+-12];
	sub.f32 	%f229, %f228, %f4;
	fma.rn.f32 	%f230, %f229, 0f3BBB989D, 0f3F000000;
	cvt.sat.f32.f32 	%f231, %f230;
	fma.rm.f32 	%f232, %f231, %f218, %f217;
	add.f32 	%f233, %f232, 0fCB40007F;
	neg.f32 	%f234, %f233;
	fma.rn.f32 	%f235, %f229, 0f3FB8AA3B, %f234;
	fma.rn.f32 	%f236, %f229, 0f32A57060, %f235;
	mov.b32 	%r84, %f232;
	shl.b32 	%r85, %r84, 23;
	mov.b32 	%f237, %r85;
	ex2.approx.ftz.f32 	%f238, %f236;
	mul.f32 	%f239, %f238, %f237;
	div.rn.f32 	%f240, %f239, %f424;
	st.global.f32 	[%rd20+-12], %f240;
	ld.global.f32 	%f241, [%rd19+-8];
	sub.f32 	%f242, %f241, %f4;
	fma.rn.f32 	%f243, %f242, 0f3BBB989D, 0f3F000000;
	cvt.sat.f32.f32 	%f244, %f243;
	fma.rm.f32 	%f245, %f244, %f218, %f217;
	add.f32 	%f246, %f245, 0fCB40007F;
	neg.f32 	%f247, %f246;
	fma.rn.f32 	%f248, %f242, 0f3FB8AA3B, %f247;
	fma.rn.f32 	%f249, %f242, 0f32A57060, %f248;
	mov.b32 	%r86, %f245;
	shl.b32 	%r87, %r86, 23;
	mov.b32 	%f250, %r87;
	ex2.approx.ftz.f32 	%f251, %f249;
	mul.f32 	%f252, %f251, %f250;
	div.rn.f32 	%f253, %f252, %f424;
	st.global.f32 	[%rd20+-8], %f253;
	ld.global.f32 	%f254, [%rd19+-4];
	sub.f32 	%f255, %f254, %f4;
	fma.rn.f32 	%f256, %f255, 0f3BBB989D, 0f3F000000;
	cvt.sat.f32.f32 	%f257, %f256;
	fma.rm.f32 	%f258, %f257, %f218, %f217;
	add.f32 	%f259, %f258, 0fCB40007F;
	neg.f32 	%f260, %f259;
	fma.rn.f32 	%f261, %f255, 0f3FB8AA3B, %f260;
	fma.rn.f32 	%f262, %f255, 0f32A57060, %f261;
	mov.b32 	%r88, %f258;
	shl.b32 	%r89, %r88, 23;
	mov.b32 	%f263, %r89;
	ex2.approx.ftz.f32 	%f264, %f262;
	mul.f32 	%f265, %f264, %f263;
	div.rn.f32 	%f266, %f265, %f424;
	st.global.f32 	[%rd20+-4], %f266;
	ld.global.f32 	%f267, [%rd19];
	sub.f32 	%f268, %f267, %f4;
	fma.rn.f32 	%f269, %f268, 0f3BBB989D, 0f3F000000;
	cvt.sat.f32.f32 	%f270, %f269;
	fma.rm.f32 	%f271, %f270, %f218, %f217;
	add.f32 	%f272, %f271, 0fCB40007F;
	neg.f32 	%f273, %f272;
	fma.rn.f32 	%f274, %f268, 0f3FB8AA3B, %f273;
	fma.rn.f32 	%f275, %f268, 0f32A57060, %f274;
	mov.b32 	%r90, %f271;
	shl.b32 	%r91, %r90, 23;
	mov.b32 	%f276, %r91;
	ex2.approx.ftz.f32 	%f277, %f275;
	mul.f32 	%f278, %f277, %f276;
	div.rn.f32 	%f279, %f278, %f424;
	st.global.f32 	[%rd20], %f279;
	ld.global.f32 	%f280, [%rd19+4];
	sub.f32 	%f281, %f280, %f4;
	fma.rn.f32 	%f282, %f281, 0f3BBB989D, 0f3F000000;
	cvt.sat.f32.f32 	%f283, %f282;
	fma.rm.f32 	%f284, %f283, %f218, %f217;
	add.f32 	%f285, %f284, 0fCB40007F;
	neg.f32 	%f286, %f285;
	fma.rn.f32 	%f287, %f281, 0f3FB8AA3B, %f286;
	fma.rn.f32 	%f288, %f281, 0f32A57060, %f287;
	mov.b32 	%r92, %f284;
	shl.b32 	%r93, %r92, 23;
	mov.b32 	%f289, %r93;
	ex2.approx.ftz.f32 	%f290, %f288;
	mul.f32 	%f291, %f290, %f289;
	div.rn.f32 	%f292, %f291, %f424;
	st.global.f32 	[%rd20+4], %f292;
	ld.global.f32 	%f293, [%rd19+8];
	sub.f32 	%f294, %f293, %f4;
	fma.rn.f32 	%f295, %f294, 0f3BBB989D, 0f3F000000;
	cvt.sat.f32.f32 	%f296, %f295;
	fma.rm.f32 	%f297, %f296, %f218, %f217;
	add.f32 	%f298, %f297, 0fCB40007F;
	neg.f32 	%f299, %f298;
	fma.rn.f32 	%f300, %f294, 0f3FB8AA3B, %f299;
	fma.rn.f32 	%f301, %f294, 0f32A57060, %f300;
	mov.b32 	%r94, %f297;
	shl.b32 	%r95, %r94, 23;
	mov.b32 	%f302, %r95;
	ex2.approx.ftz.f32 	%f303, %f301;
	mul.f32 	%f304, %f303, %f302;
	div.rn.f32 	%f305, %f304, %f424;
	st.global.f32 	[%rd20+8], %f305;
	ld.global.f32 	%f306, [%rd19+12];
	sub.f32 	%f307, %f306, %f4;
	fma.rn.f32 	%f308, %f307, 0f3BBB989D, 0f3F000000;
	cvt.sat.f32.f32 	%f309, %f308;
	fma.rm.f32 	%f310, %f309, %f218, %f217;
	add.f32 	%f311, %f310, 0fCB40007F;
	neg.f32 	%f312, %f311;
	fma.rn.f32 	%f313, %f307, 0f3FB8AA3B, %f312;
	fma.rn.f32 	%f314, %f307, 0f32A57060, %f313;
	mov.b32 	%r96, %f310;
	shl.b32 	%r97, %r96, 23;
	mov.b32 	%f315, %r97;
	ex2.approx.ftz.f32 	%f316, %f314;
	mul.f32 	%f317, %f316, %f315;
	div.rn.f32 	%f318, %f317, %f424;
	st.global.f32 	[%rd20+12], %f318;
	add.s32 	%r124, %r124, 8;
	add.s32 	%r123, %r123, 8;
	setp.ne.s32 	%p18, %r124, 0;
	@%p18 bra 	$L__BB1_23;
$L__BB1_24:
	setp.eq.s32 	%p19, %r21, 0;
	@%p19 bra 	$L__BB1_32;
	and.b32  	%r33, %r38, 3;
	setp.lt.u32 	%p20, %r21, 4;
	@%p20 bra 	$L__BB1_27;
	add.s32 	%r98, %r125, %r20;
	mul.wide.s32 	%rd21, %r98, 4;
	add.s64 	%rd22, %rd2, %rd21;
	ld.global.f32 	%f319, [%rd22];
	sub.f32 	%f320, %f319, %f4;
	fma.rn.f32 	%f321, %f320, 0f3BBB989D, 0f3F000000;
	cvt.sat.f32.f32 	%f322, %f321;
	mov.f32 	%f323, 0f4B400001;
	mov.f32 	%f324, 0f437C0000;
	fma.rm.f32 	%f325, %f322, %f324, %f323;
	add.f32 	%f326, %f325, 0fCB40007F;
	neg.f32 	%f327, %f326;
	fma.rn.f32 	%f328, %f320, 0f3FB8AA3B, %f327;
	fma.rn.f32 	%f329, %f320, 0f32A57060, %f328;
	mov.b32 	%r99, %f325;
	shl.b32 	%r100, %r99, 23;
	mov.b32 	%f330, %r100;
	ex2.approx.ftz.f32 	%f331, %f329;
	mul.f32 	%f332, %f331, %f330;
	div.rn.f32 	%f333, %f332, %f424;
	add.s64 	%rd23, %rd1, %rd21;
	st.global.f32 	[%rd23], %f333;
	ld.global.f32 	%f334, [%rd22+4];
	sub.f32 	%f335, %f334, %f4;
	fma.rn.f32 	%f336, %f335, 0f3BBB989D, 0f3F000000;
	cvt.sat.f32.f32 	%f337, %f336;
	fma.rm.f32 	%f338, %f337, %f324, %f323;
	add.f32 	%f339, %f338, 0fCB40007F;
	neg.f32 	%f340, %f339;
	fma.rn.f32 	%f341, %f335, 0f3FB8AA3B, %f340;
	fma.rn.f32 	%f342, %f335, 0f32A57060, %f341;
	mov.b32 	%r101, %f338;
	shl.b32 	%r102, %r101, 23;
	mov.b32 	%f343, %r102;
	ex2.approx.ftz.f32 	%f344, %f342;
	mul.f32 	%f345, %f344, %f343;
	div.rn.f32 	%f346, %f345, %f424;
	st.global.f32 	[%rd23+4], %f346;
	ld.global.f32 	%f347, [%rd22+8];
	sub.f32 	%f348, %f347, %f4;
	fma.rn.f32 	%f349, %f348, 0f3BBB989D, 0f3F000000;
	cvt.sat.f32.f32 	%f350, %f349;
	fma.rm.f32 	%f351, %f350, %f324, %f323;
	add.f32 	%f352, %f351, 0fCB40007F;
	neg.f32 	%f353, %f352;
	fma.rn.f32 	%f354, %f348, 0f3FB8AA3B, %f353;
	fma.rn.f32 	%f355, %f348, 0f32A57060, %f354;
	mov.b32 	%r103, %f351;
	shl.b32 	%r104, %r103, 23;
	mov.b32 	%f356, %r104;
	ex2.approx.ftz.f32 	%f357, %f355;
	mul.f32 	%f358, %f357, %f356;
	div.rn.f32 	%f359, %f358, %f424;
	st.global.f32 	[%rd23+8], %f359;
	ld.global.f32 	%f360, [%rd22+12];
	sub.f32 	%f361, %f360, %f4;
	fma.rn.f32 	%f362, %f361, 0f3BBB989D, 0f3F000000;
	cvt.sat.f32.f32 	%f363, %f362;
	fma.rm.f32 	%f364, %f363, %f324, %f323;
	add.f32 	%f365, %f364, 0fCB40007F;
	neg.f32 	%f366, %f365;
	fma.rn.f32 	%f367, %f361, 0f3FB8AA3B, %f366;
	fma.rn.f32 	%f368, %f361, 0f32A57060, %f367;
	mov.b32 	%r105, %f364;
	shl.b32 	%r106, %r105, 23;
	mov.b32 	%f369, %r106;
	ex2.approx.ftz.f32 	%f370, %f368;
	mul.f32 	%f371, %f370, %f369;
	div.rn.f32 	%f372, %f371, %f424;
	st.global.f32 	[%rd23+12], %f372;
	add.s32 	%r125, %r125, 4;
$L__BB1_27:
	setp.eq.s32 	%p21, %r33, 0;
	@%p21 bra 	$L__BB1_32;
	setp.eq.s32 	%p22, %r33, 1;
	@%p22 bra 	$L__BB1_30;
	add.s32 	%r107, %r125, %r20;
	mul.wide.s32 	%rd24, %r107, 4;
	add.s64 	%rd25, %rd2, %rd24;
	ld.global.f32 	%f373, [%rd25];
	sub.f32 	%f374, %f373, %f4;
	fma.rn.f32 	%f375, %f374, 0f3BBB989D, 0f3F000000;
	cvt.sat.f32.f32 	%f376, %f375;
	mov.f32 	%f377, 0f4B400001;
	mov.f32 	%f378, 0f437C0000;
	fma.rm.f32 	%f379, %f376, %f378, %f377;
	add.f32 	%f380, %f379, 0fCB40007F;
	neg.f32 	%f381, %f380;
	fma.rn.f32 	%f382, %f374, 0f3FB8AA3B, %f381;
	fma.rn.f32 	%f383, %f374, 0f32A57060, %f382;
	mov.b32 	%r108, %f379;
	shl.b32 	%r109, %r108, 23;
	mov.b32 	%f384, %r109;
	ex2.approx.ftz.f32 	%f385, %f383;
	mul.f32 	%f386, %f385, %f384;
	div.rn.f32 	%f387, %f386, %f424;
	add.s64 	%rd26, %rd1, %rd24;
	st.global.f32 	[%rd26], %f387;
	ld.global.f32 	%f388, [%rd25+4];
	sub.f32 	%f389, %f388, %f4;
	fma.rn.f32 	%f390, %f389, 0f3BBB989D, 0f3F000000;
	cvt.sat.f32.f32 	%f391, %f390;
	fma.rm.f32 	%f392, %f391, %f378, %f377;
	add.f32 	%f393, %f392, 0fCB40007F;
	neg.f32 	%f394, %f393;
	fma.rn.f32 	%f395, %f389, 0f3FB8AA3B, %f394;
	fma.rn.f32 	%f396, %f389, 0f32A57060, %f395;
	mov.b32 	%r110, %f392;
	shl.b32 	%r111, %r110, 23;
	mov.b32 	%f397, %r111;
	ex2.approx.ftz.f32 	%f398, %f396;
	mul.f32 	%f399, %f398, %f397;
	div.rn.f32 	%f400, %f399, %f424;
	st.global.f32 	[%rd26+4], %f400;
	add.s32 	%r125, %r125, 2;
$L__BB1_30:
	and.b32  	%r112, %r38, 1;
	setp.eq.b32 	%p23, %r112, 1;
	not.pred 	%p24, %p23;
	@%p24 bra 	$L__BB1_32;
	add.s32 	%r113, %r125, %r20;
	mul.wide.s32 	%rd27, %r113, 4;
	add.s64 	%rd28, %rd2, %rd27;
	ld.global.f32 	%f401, [%rd28];
	sub.f32 	%f402, %f401, %f4;
	fma.rn.f32 	%f403, %f402, 0f3BBB989D, 0f3F000000;
	cvt.sat.f32.f32 	%f404, %f403;
	mov.f32 	%f405, 0f4B400001;
	mov.f32 	%f406, 0f437C0000;
	fma.rm.f32 	%f407, %f404, %f406, %f405;
	add.f32 	%f408, %f407, 0fCB40007F;
	neg.f32 	%f409, %f408;
	fma.rn.f32 	%f410, %f402, 0f3FB8AA3B, %f409;
	fma.rn.f32 	%f411, %f402, 0f32A57060, %f410;
	mov.b32 	%r114, %f407;
	shl.b32 	%r115, %r114, 23;
	mov.b32 	%f412, %r115;
	ex2.approx.ftz.f32 	%f413, %f411;
	mul.f32 	%f414, %f413, %f412;
	div.rn.f32 	%f415, %f414, %f424;
	add.s64 	%rd29, %rd1, %rd27;
	st.global.f32 	[%rd29], %f415;
$L__BB1_32:
	ret;

}
	// .globl	_Z25softmax_kernel_reduction2PfS_ii
.visible .entry _Z25softmax_kernel_reduction2PfS_ii(
	.param .u64 .ptr .align 1 _Z25softmax_kernel_reduction2PfS_ii_param_0,
	.param .u64 .ptr .align 1 _Z25softmax_kernel_reduction2PfS_ii_param_1,
	.param .u32 _Z25softmax_kernel_reduction2PfS_ii_param_2,
	.param .u32 _Z25softmax_kernel_reduction2PfS_ii_param_3
)
{
	.reg .pred 	%p<21>;
	.reg .b32 	%r<89>;
	.reg .b32 	%f<240>;
	.reg .b64 	%rd<23>;
	// demoted variable
	.shared .align 4 .b8 _ZZ25softmax_kernel_reduction2PfS_iiE9sdata_max[1024];
	// demoted variable
	.shared .align 4 .b8 _ZZ25softmax_kernel_reduction2PfS_iiE9sdata_sum[1024];
	ld.param.u64 	%rd5, [_Z25softmax_kernel_reduction2PfS_ii_param_0];
	ld.param.u64 	%rd6, [_Z25softmax_kernel_reduction2PfS_ii_param_1];
	ld.param.u32 	%r31, [_Z25softmax_kernel_reduction2PfS_ii_param_2];
	ld.param.u32 	%r30, [_Z25softmax_kernel_reduction2PfS_ii_param_3];
	cvta.to.global.u64 	%rd1, %rd6;
	cvta.to.global.u64 	%rd2, %rd5;
	mov.u32 	%r1, %tid.x;
	mov.u32 	%r32, %ctaid.x;
	mov.u32 	%r83, %ntid.x;
	mad.lo.s32 	%r3, %r32, %r83, %r1;
	setp.ge.s32 	%p1, %r3, %r31;
	@%p1 bra 	$L__BB2_25;
	setp.ge.s32 	%p2, %r1, %r30;
	mov.f32 	%f237, 0fFF800000;
	@%p2 bra 	$L__BB2_4;
	mul.lo.s32 	%r4, %r30, %r3;
	mov.f32 	%f237, 0fFF800000;
	mov.u32 	%r80, %r1;
$L__BB2_3:
	add.s32 	%r33, %r80, %r4;
	mul.wide.s32 	%rd7, %r33, 4;
	add.s64 	%rd8, %rd2, %rd7;
	ld.global.f32 	%f11, [%rd8];
	max.f32 	%f237, %f237, %f11;
	add.s32 	%r80, %r80, %r83;
	setp.lt.s32 	%p3, %r80, %r30;
	@%p3 bra 	$L__BB2_3;
$L__BB2_4:
	shl.b32 	%r34, %r1, 2;
	mov.u32 	%r35, _ZZ25softmax_kernel_reduction2PfS_iiE9sdata_max;
	add.s32 	%r7, %r35, %r34;
	st.shared.f32 	[%r7], %f237;
	bar.sync 	0;
	setp.lt.u32 	%p4, %r83, 2;
	@%p4 bra 	$L__BB2_9;
	mov.u32 	%r81, %r83;
$L__BB2_6:
	shr.u32 	%r9, %r81, 1;
	setp.ge.u32 	%p5, %r1, %r9;
	@%p5 bra 	$L__BB2_8;
	ld.shared.f32 	%f12, [%r7];
	shl.b32 	%r36, %r9, 2;
	add.s32 	%r37, %r7, %r36;
	ld.shared.f32 	%f13, [%r37];
	max.f32 	%f14, %f12, %f13;
	st.shared.f32 	[%r7], %f14;
$L__BB2_8:
	bar.sync 	0;
	setp.gt.u32 	%p6, %r81, 3;
	mov.u32 	%r81, %r9;
	@%p6 bra 	$L__BB2_6;
$L__BB2_9:
	setp.ge.s32 	%p7, %r1, %r30;
	mov.f32 	%f239, 0f00000000;
	ld.shared.f32 	%f4, [_ZZ25softmax_kernel_reduction2PfS_iiE9sdata_max];
	@%p7 bra 	$L__BB2_12;
	mul.lo.s32 	%r10, %r30, %r3;
	mov.f32 	%f239, 0f00000000;
	mov.u32 	%r82, %r1;
$L__BB2_11:
	add.s32 	%r38, %r82, %r10;
	mul.wide.s32 	%rd9, %r38, 4;
	add.s64 	%rd10, %rd2, %rd9;
	ld.global.f32 	%f17, [%rd10];
	sub.f32 	%f18, %f17, %f4;
	fma.rn.f32 	%f19, %f18, 0f3BBB989D, 0f3F000000;
	cvt.sat.f32.f32 	%f20, %f19;
	mov.f32 	%f21, 0f4B400001;
	mov.f32 	%f22, 0f437C0000;
	fma.rm.f32 	%f23, %f20, %f22, %f21;
	add.f32 	%f24, %f23, 0fCB40007F;
	neg.f32 	%f25, %f24;
	fma.rn.f32 	%f26, %f18, 0f3FB8AA3B, %f25;
	fma.rn.f32 	%f27, %f18, 0f32A57060, %f26;
	mov.b32 	%r39, %f23;
	shl.b32 	%r40, %r39, 23;
	mov.b32 	%f28, %r40;
	ex2.approx.ftz.f32 	%f29, %f27;
	fma.rn.f32 	%f239, %f29, %f28, %f239;
	add.s32 	%r82, %r82, %r83;
	setp.lt.s32 	%p8, %r82, %r30;
	@%p8 bra 	$L__BB2_11;
$L__BB2_12:
	setp.lt.u32 	%p9, %r83, 2;
	mov.u32 	%r42, _ZZ25softmax_kernel_reduction2PfS_iiE9sdata_sum;
	add.s32 	%r13, %r42, %r34;
	st.shared.f32 	[%r13], %f239;
	bar.sync 	0;
	@%p9 bra 	$L__BB2_13;
	bra.uni 	$L__BB2_26;
$L__BB2_13:
	setp.lt.s32 	%p12, %r30, 1;
	@%p12 bra 	$L__BB2_25;
	mul.lo.s32 	%r14, %r30, %r3;
	ld.shared.f32 	%f8, [_ZZ25softmax_kernel_reduction2PfS_iiE9sdata_sum];
	and.b32  	%r15, %r30, 7;
	setp.lt.u32 	%p13, %r30, 8;
	mov.b32 	%r86, 0;
	@%p13 bra 	$L__BB2_17;
	and.b32  	%r86, %r30, 2147483640;
	neg.s32 	%r85, %r86;
	add.s64 	%rd3, %rd2, 16;
	add.s64 	%rd4, %rd1, 16;
	mov.u32 	%r84, %r14;
$L__BB2_16:
	.pragma "nounroll";
	mul.wide.s32 	%rd11, %r84, 4;
	add.s64 	%rd12, %rd3, %rd11;
	add.s64 	%rd13, %rd4, %rd11;
	ld.global.f32 	%f33, [%rd12+-16];
	sub.f32 	%f34, %f33, %f4;
	fma.rn.f32 	%f35, %f34, 0f3BBB989D, 0f3F000000;
	cvt.sat.f32.f32 	%f36, %f35;
	mov.f32 	%f37, 0f4B400001;
	mov.f32 	%f38, 0f437C0000;
	fma.rm.f32 	%f39, %f36, %f38, %f37;
	add.f32 	%f40, %f39, 0fCB40007F;
	neg.f32 	%f41, %f40;
	fma.rn.f32 	%f42, %f34, 0f3FB8AA3B, %f41;
	fma.rn.f32 	%f43, %f34, 0f32A57060, %f42;
	mov.b32 	%r46, %f39;
	shl.b32 	%r47, %r46, 23;
	mov.b32 	%f44, %r47;
	ex2.approx.ftz.f32 	%f45, %f43;
	mul.f32 	%f46, %f45, %f44;
	div.rn.f32 	%f47, %f46, %f8;
	st.global.f32 	[%rd13+-16], %f47;
	ld.global.f32 	%f48, [%rd12+-12];
	sub.f32 	%f49, %f48, %f4;
	fma.rn.f32 	%f50, %f49, 0f3BBB989D, 0f3F000000;
	cvt.sat.f32.f32 	%f51, %f50;
	fma.rm.f32 	%f52, %f51, %f38, %f37;
	add.f32 	%f53, %f52, 0fCB40007F;
	neg.f32 	%f54, %f53;
	fma.rn.f32 	%f55, %f49, 0f3FB8AA3B, %f54;
	fma.rn.f32 	%f56, %f49, 0f32A57060, %f55;
	mov.b32 	%r48, %f52;
	shl.b32 	%r49, %r48, 23;
	mov.b32 	%f57, %r49;
	ex2.approx.ftz.f32 	%f58, %f56;
	mul.f32 	%f59, %f58, %f57;
	div.rn.f32 	%f60, %f59, %f8;
	st.global.f32 	[%rd13+-12], %f60;
	ld.global.f32 	%f61, [%rd12+-8];
	sub.f32 	%f62, %f61, %f4;
	fma.rn.f32 	%f63, %f62, 0f3BBB989D, 0f3F000000;
	cvt.sat.f32.f32 	%f64, %f63;
	fma.rm.f32 	%f65, %f64, %f38, %f37;
	add.f32 	%f66, %f65, 0fCB40007F;
	neg.f32 	%f67, %f66;
	fma.rn.f32 	%f68, %f62, 0f3FB8AA3B, %f67;
	fma.rn.f32 	%f69, %f62, 0f32A57060, %f68;
	mov.b32 	%r50, %f65;
	shl.b32 	%r51, %r50, 23;
	mov.b32 	%f70, %r51;
	ex2.approx.ftz.f32 	%f71, %f69;
	mul.f32 	%f72, %f71, %f70;
	div.rn.f32 	%f73, %f72, %f8;
	st.global.f32 	[%rd13+-8], %f73;
	ld.global.f32 	%f74, [%rd12+-4];
	sub.f32 	%f75, %f74, %f4;
	fma.rn.f32 	%f76, %f75, 0f3BBB989D, 0f3F000000;
	cvt.sat.f32.f32 	%f77, %f76;
	fma.rm.f32 	%f78, %f77, %f38, %f37;
	add.f32 	%f79, %f78, 0fCB40007F;
	neg.f32 	%f80, %f79;
	fma.rn.f32 	%f81, %f75, 0f3FB8AA3B, %f80;
	fma.rn.f32 	%f82, %f75, 0f32A57060, %f81;
	mov.b32 	%r52, %f78;
	shl.b32 	%r53, %r52, 23;
	mov.b32 	%f83, %r53;
	ex2.approx.ftz.f32 	%f84, %f82;
	mul.f32 	%f85, %f84, %f83;
	div.rn.f32 	%f86, %f85, %f8;
	st.global.f32 	[%rd13+-4], %f86;
	ld.global.f32 	%f87, [%rd12];
	sub.f32 	%f88, %f87, %f4;
	fma.rn.f32 	%f89, %f88, 0f3BBB989D, 0f3F000000;
	cvt.sat.f32.f32 	%f90, %f89;
	fma.rm.f32 	%f91, %f90, %f38, %f37;
	add.f32 	%f92, %f91, 0fCB40007F;
	neg.f32 	%f93, %f92;
	fma.rn.f32 	%f94, %f88, 0f3FB8AA3B, %f93;
	fma.rn.f32 	%f95, %f88, 0f32A57060, %f94;
	mov.b32 	%r54, %f91;
	shl.b32 	%r55, %r54, 23;
	mov.b32 	%f96, %r55;
	ex2.approx.ftz.f32 	%f97, %f95;
	mul.f32 	%f98, %f97, %f96;
	div.rn.f32 	%f99, %f98, %f8;
	st.global.f32 	[%rd13], %f99;
	ld.global.f32 	%f100, [%rd12+4];
	sub.f32 	%f101, %f100, %f4;
	fma.rn.f32 	%f102, %f101, 0f3BBB989D, 0f3F000000;
	cvt.sat.f32.f32 	%f103, %f102;
	fma.rm.f32 	%f104, %f103, %f38, %f37;
	add.f32 	%f105, %f104, 0fCB40007F;
	neg.f32 	%f106, %f105;
	fma.rn.f32 	%f107, %f101, 0f3FB8AA3B, %f106;
	fma.rn.f32 	%f108, %f101, 0f32A57060, %f107;
	mov.b32 	%r56, %f104;
	shl.b32 	%r57, %r56, 23;
	mov.b32 	%f109, %r57;
	ex2.approx.ftz.f32 	%f110, %f108;
	mul.f32 	%f111, %f110, %f109;
	div.rn.f32 	%f112, %f111, %f8;
	st.global.f32 	[%rd13+4], %f112;
	ld.global.f32 	%f113, [%rd12+8];
	sub.f32 	%f114, %f113, %f4;
	fma.rn.f32 	%f115, %f114, 0f3BBB989D, 0f3F000000;
	cvt.sat.f32.f32 	%f116, %f115;
	fma.rm.f32 	%f117, %f116, %f38, %f37;
	add.f32 	%f118, %f117, 0fCB40007F;
	neg.f32 	%f119, %f118;
	fma.rn.f32 	%f120, %f114, 0f3FB8AA3B, %f119;
	fma.rn.f32 	%f121, %f114, 0f32A57060, %f120;
	mov.b32 	%r58, %f117;
	shl.b32 	%r59, %r58, 23;
	mov.b32 	%f122, %r59;
	ex2.approx.ftz.f32 	%f123, %f121;
	mul.f32 	%f124, %f123, %f122;
	div.rn.f32 	%f125, %f124, %f8;
	st.global.f32 	[%rd13+8], %f125;
	ld.global.f32 	%f126, [%rd12+12];
	sub.f32 	%f127, %f126, %f4;
	fma.rn.f32 	%f128, %f127, 0f3BBB989D, 0f3F000000;
	cvt.sat.f32.f32 	%f129, %f128;
	fma.rm.f32 	%f130, %f129, %f38, %f37;
	add.f32 	%f131, %f130, 0fCB40007F;
	neg.f32 	%f132, %f131;
	fma.rn.f32 	%f133, %f127, 0f3FB8AA3B, %f132;
	fma.rn.f32 	%f134, %f127, 0f32A57060, %f133;
	mov.b32 	%r60, %f130;
	shl.b32 	%r61, %r60, 23;
	mov.b32 	%f135, %r61;
	ex2.approx.ftz.f32 	%f136, %f134;
	mul.f32 	%f137, %f136, %f135;
	div.rn.f32 	%f138, %f137, %f8;
	st.global.f32 	[%rd13+12], %f138;
	add.s32 	%r85, %r85, 8;
	add.s32 	%r84, %r84, 8;
	setp.ne.s32 	%p14, %r85, 0;
	@%p14 bra 	$L__BB2_16;
$L__BB2_17:
	setp.eq.s32 	%p15, %r15, 0;
	@%p15 bra 	$L__BB2_25;
	and.b32  	%r25, %r30, 3;
	setp.lt.u32 	%p16, %r15, 4;
	@%p16 bra 	$L__BB2_20;
	add.s32 	%r62, %r86, %r14;
	mul.wide.s32 	%rd14, %r62, 4;
	add.s64 	%rd15, %rd2, %rd14;
	ld.global.f32 	%f139, [%rd15];
	sub.f32 	%f140, %f139, %f4;
	fma.rn.f32 	%f141, %f140, 0f3BBB989D, 0f3F000000;
	cvt.sat.f32.f32 	%f142, %f141;
	mov.f32 	%f143, 0f4B400001;
	mov.f32 	%f144, 0f437C0000;
	fma.rm.f32 	%f145, %f142, %f144, %f143;
	add.f32 	%f146, %f145, 0fCB40007F;
	neg.f32 	%f147, %f146;
	fma.rn.f32 	%f148, %f140, 0f3FB8AA3B, %f147;
	fma.rn.f32 	%f149, %f140, 0f32A57060, %f148;
	mov.b32 	%r63, %f145;
	shl.b32 	%r64, %r63, 23;
	mov.b32 	%f150, %r64;
	ex2.approx.ftz.f32 	%f151, %f149;
	mul.f32 	%f152, %f151, %f150;
	div.rn.f32 	%f153, %f152, %f8;
	add.s64 	%rd16, %rd1, %rd14;
	st.global.f32 	[%rd16], %f153;
	ld.global.f32 	%f154, [%rd15+4];
	sub.f32 	%f155, %f154, %f4;
	fma.rn.f32 	%f156, %f155, 0f3BBB989D, 0f3F000000;
	cvt.sat.f32.f32 	%f157, %f156;
	fma.rm.f32 	%f158, %f157, %f144, %f143;
	add.f32 	%f159, %f158, 0fCB40007F;
	neg.f32 	%f160, %f159;
	fma.rn.f32 	%f161, %f155, 0f3FB8AA3B, %f160;
	fma.rn.f32 	%f162, %f155, 0f32A57060, %f161;
	mov.b32 	%r65, %f158;
	shl.b32 	%r66, %r65, 23;
	mov.b32 	%f163, %r66;
	ex2.approx.ftz.f32 	%f164, %f162;
	mul.f32 	%f165, %f164, %f163;
	div.rn.f32 	%f166, %f165, %f8;
	st.global.f32 	[%rd16+4], %f166;
	ld.global.f32 	%f167, [%rd15+8];
	sub.f32 	%f168, %f167, %f4;
	fma.rn.f32 	%f169, %f168, 0f3BBB989D, 0f3F000000;
	cvt.sat.f32.f32 	%f170, %f169;
	fma.rm.f32 	%f171, %f170, %f144, %f143;
	add.f32 	%f172, %f171, 0fCB40007F;
	neg.f32 	%f173, %f172;
	fma.rn.f32 	%f174, %f168, 0f3FB8AA3B, %f173;
	fma.rn.f32 	%f175, %f168, 0f32A57060, %f174;
	mov.b32 	%r67, %f171;
	shl.b32 	%r68, %r67, 23;
	mov.b32 	%f176, %r68;
	ex2.approx.ftz.f32 	%f177, %f175;
	mul.f32 	%f178, %f177, %f176;
	div.rn.f32 	%f179, %f178, %f8;
	st.global.f32 	[%rd16+8], %f179;
	ld.global.f32 	%f180, [%rd15+12];
	sub.f32 	%f181, %f180, %f4;
	fma.rn.f32 	%f182, %f181, 0f3BBB989D, 0f3F000000;
	cvt.sat.f32.f32 	%f183, %f182;
	fma.rm.f32 	%f184, %f183, %f144, %f143;
	add.f32 	%f185, %f184, 0fCB40007F;
	neg.f32 	%f186, %f185;
	fma.rn.f32 	%f187, %f181, 0f3FB8AA3B, %f186;
	fma.rn.f32 	%f188, %f181, 0f32A57060, %f187;
	mov.b32 	%r69, %f184;
	shl.b32 	%r70, %r69, 23;
	mov.b32 	%f189, %r70;
	ex2.approx.ftz.f32 	%f190, %f188;
	mul.f32 	%f191, %f190, %f189;
	div.rn.f32 	%f192, %f191, %f8;
	st.global.f32 	[%rd16+12], %f192;
	add.s32 	%r86, %r86, 4;
$L__BB2_20:
	setp.eq.s32 	%p17, %r25, 0;
	@%p17 bra 	$L__BB2_25;
	setp.eq.s32 	%p18, %r25, 1;
	@%p18 bra 	$L__BB2_23;
	add.s32 	%r71, %r86, %r14;
	mul.wide.s32 	%rd17, %r71, 4;
	add.s64 	%rd18, %rd2, %rd17;
	ld.global.f32 	%f193, [%rd18];
	sub.f32 	%f194, %f193, %f4;
	fma.rn.f32 	%f195, %f194, 0f3BBB989D, 0f3F000000;
	cvt.sat.f32.f32 	%f196, %f195;
	mov.f32 	%f197, 0f4B400001;
	mov.f32 	%f198, 0f437C0000;
	fma.rm.f32 	%f199, %f196, %f198, %f197;
	add.f32 	%f200, %f199, 0fCB40007F;
	neg.f32 	%f201, %f200;
	fma.rn.f32 	%f202, %f194, 0f3FB8AA3B, %f201;
	fma.rn.f32 	%f203, %f194, 0f32A57060, %f202;
	mov.b32 	%r72, %f199;
	shl.b32 	%r73, %r72, 23;
	mov.b32 	%f204, %r73;
	ex2.approx.ftz.f32 	%f205, %f203;
	mul.f32 	%f206, %f205, %f204;
	div.rn.f32 	%f207, %f206, %f8;
	add.s64 	%rd19, %rd1, %rd17;
	st.global.f32 	[%rd19], %f207;
	ld.global.f32 	%f208, [%rd18+4];
	sub.f32 	%f209, %f208, %f4;
	fma.rn.f32 	%f210, %f209, 0f3BBB989D, 0f3F000000;
	cvt.sat.f32.f32 	%f211, %f210;
	fma.rm.f32 	%f212, %f211, %f198, %f197;
	add.f32 	%f213, %f212, 0fCB40007F;
	neg.f32 	%f214, %f213;
	fma.rn.f32 	%f215, %f209, 0f3FB8AA3B, %f214;
	fma.rn.f32 	%f216, %f209, 0f32A57060, %f215;
	mov.b32 	%r74, %f212;
	shl.b32 	%r75, %r74, 23;
	mov.b32 	%f217, %r75;
	ex2.approx.ftz.f32 	%f218, %f216;
	mul.f32 	%f219, %f218, %f217;
	div.rn.f32 	%f220, %f219, %f8;
	st.global.f32 	[%rd19+4], %f220;
	add.s32 	%r86, %r86, 2;
$L__BB2_23:
	and.b32  	%r76, %r30, 1;
	setp.eq.b32 	%p19, %r76, 1;
	not.pred 	%p20, %p19;
	@%p20 bra 	$L__BB2_25;
	add.s32 	%r77, %r86, %r14;
	mul.wide.s32 	%rd20, %r77, 4;
	add.s64 	%rd21, %rd2, %rd20;
	ld.global.f32 	%f221, [%rd21];
	sub.f32 	%f222, %f221, %f4;
	fma.rn.f32 	%f223, %f222, 0f3BBB989D, 0f3F000000;
	cvt.sat.f32.f32 	%f224, %f223;
	mov.f32 	%f225, 0f4B400001;
	mov.f32 	%f226, 0f437C0000;
	fma.rm.f32 	%f227, %f224, %f226, %f225;
	add.f32 	%f228, %f227, 0fCB40007F;
	neg.f32 	%f229, %f228;
	fma.rn.f32 	%f230, %f222, 0f3FB8AA3B, %f229;
	fma.rn.f32 	%f231, %f222, 0f32A57060, %f230;
	mov.b32 	%r78, %f227;
	shl.b32 	%r79, %r78, 23;
	mov.b32 	%f232, %r79;
	ex2.approx.ftz.f32 	%f233, %f231;
	mul.f32 	%f234, %f233, %f232;
	div.rn.f32 	%f235, %f234, %f8;
	add.s64 	%rd22, %rd1, %rd20;
	st.global.f32 	[%rd22], %f235;
$L__BB2_25:
	ret;
$L__BB2_26:
	shr.u32 	%r19, %r83, 1;
	setp.ge.u32 	%p10, %r1, %r19;
	@%p10 bra 	$L__BB2_28;
	shl.b32 	%r43, %r19, 2;
	add.s32 	%r44, %r13, %r43;
	ld.shared.f32 	%f30, [%r44];
	ld.shared.f32 	%f31, [%r13];
	add.f32 	%f32, %f30, %f31;
	st.shared.f32 	[%r13], %f32;
$L__BB2_28:
	bar.sync 	0;
	setp.lt.u32 	%p11, %r83, 4;
	mov.u32 	%r83, %r19;
	@%p11 bra 	$L__BB2_13;
	bra.uni 	$L__BB2_26;

}


// ===== COMPILED SASS (sm_100) =====

	.target	sm_100

	.elftype	@"ET_EXEC"


//--------------------- .note.nv.tkinfo           --------------------------
	.section	.note.nv.tkinfo,"",@"SHT_NOTE"
	.sectionflags	@"SHF_NOTE_NV_TKINFO"
	.tkinfo
        /*0018*/ 	.word	0x00000002
        /*0030*/ 	.string	""
        /*0030*/ 	.string	"ptxas"
        /*0030*/ 	.string	"Cuda compilation tools, release 13.0, V13.0.88"
        /*0030*/ 	.string	"Build cuda_13.0.r13.0/compiler.36424714_0"
        /*0030*/ 	.string	"-arch sm_100 -m 64 "



//--------------------- .note.nv.cuinfo           --------------------------
	.section	.note.nv.cuinfo,"",@"SHT_NOTE"
	.sectionflags	@"SHF_NOTE_NV_CUINFO"
        /*0018*/ 	.short	0x0002
        /*001a*/ 	.short	0x0064
        /*001c*/ 	.short	0x0082
	.zero		2


//--------------------- .nv.info                  --------------------------
	.section	.nv.info,"",@"SHT_CUDA_INFO"
	.align	4


	//----- nvinfo : EIATTR_REGCOUNT
	.align		4
        /*0000*/ 	.byte	0x04, 0x2f
        /*0002*/ 	.short	(.L_1 - .L_0)
	.align		4
.L_0:
        /*0004*/ 	.word	index@(_Z20softmax_kernel_naivePfS_ii)
        /*0008*/ 	.word	0x00000020


	//----- nvinfo : EIATTR_FRAME_SIZE
	.align		4
.L_1:
        /*000c*/ 	.byte	0x04, 0x11
        /*000e*/ 	.short	(.L_3 - .L_2)
	.align		4
.L_2:
        /*0010*/ 	.word	index@($__internal_2_$__cuda_sm3x_div_rn_noftz_f32_slowpath)
        /*0014*/ 	.word	0x00000000


	//----- nvinfo : EIATTR_FRAME_SIZE
	.align		4
.L_3:
        /*0018*/ 	.byte	0x04, 0x11
        /*001a*/ 	.short	(.L_5 - .L_4)
	.align		4
.L_4:
        /*001c*/ 	.word	index@(_Z20softmax_kernel_naivePfS_ii)
        /*0020*/ 	.word	0x00000000


	//----- nvinfo : EIATTR_REGCOUNT
	.align		4
.L_5:
        /*0024*/ 	.byte	0x04, 0x2f
        /*0026*/ 	.short	(.L_7 - .L_6)
	.align		4
.L_6:
        /*0028*/ 	.word	index@(_Z24softmax_kernel_reductionPfS_ii)
        /*002c*/ 	.word	0x00000020


	//----- nvinfo : EIATTR_FRAME_SIZE
	.align		4
.L_7:
        /*0030*/ 	.byte	0x04, 0x11
        /*0032*/ 	.short	(.L_9 - .L_8)
	.align		4
.L_8:
        /*0034*/ 	.word	index@($__internal_1_$__cuda_sm3x_div_rn_noftz_f32_slowpath)
        /*0038*/ 	.word	0x00000000


	//----- nvinfo : EIATTR_FRAME_SIZE
	.align		4
.L_9:
        /*003c*/ 	.byte	0x04, 0x11
        /*003e*/ 	.short	(.L_11 - .L_10)
	.align		4
.L_10:
        /*0040*/ 	.word	index@(_Z24softmax_kernel_reductionPfS_ii)
        /*0044*/ 	.word	0x00000000


	//----- nvinfo : EIATTR_REGCOUNT
	.align		4
.L_11:
        /*0048*/ 	.byte	0x04, 0x2f
        /*004a*/ 	.short	(.L_13 - .L_12)
	.align		4
.L_12:
        /*004c*/ 	.word	index@(_Z25softmax_kernel_reduction2PfS_ii)
        /*0050*/ 	.word	0x00000018


	//----- nvinfo : EIATTR_FRAME_SIZE
	.align		4
.L_13:
        /*0054*/ 	.byte	0x04, 0x11
        /*0056*/ 	.short	(.L_15 - .L_14)
	.align		4
.L_14:
        /*0058*/ 	.word	index@($__internal_0_$__cuda_sm3x_div_rn_noftz_f32_slowpath)
        /*005c*/ 	.word	0x00000000


	//----- nvinfo : EIATTR_FRAME_SIZE
	.align		4
.L_15:
        /*0060*/ 	.byte	0x04, 0x11
        /*0062*/ 	.short	(.L_17 - .L_16)
	.align		4
.L_16:
        /*0064*/ 	.word	index@(_Z25softmax_kernel_reduction2PfS_ii)
        /*0068*/ 	.word	0x00000000


	//----- nvinfo : EIATTR_MIN_STACK_SIZE
	.align		4
.L_17:
        /*006c*/ 	.byte	0x04, 0x12
        /*006e*/ 	.short	(.L_19 - .L_18)
	.align		4
.L_18:
        /*0070*/ 	.word	index@(_Z25softmax_kernel_reduction2PfS_ii)
        /*0074*/ 	.word	0x00000000


	//----- nvinfo : EIATTR_MIN_STACK_SIZE
	.align		4
.L_19:
        /*0078*/ 	.byte	0x04, 0x12
        /*007a*/ 	.short	(.L_21 - .L_20)
	.align		4
.L_20:
        /*007c*/ 	.word	index@(_Z24softmax_kernel_reductionPfS_ii)
        /*0080*/ 	.word	0x00000000


	//----- nvinfo : EIATTR_MIN_STACK_SIZE
	.align		4
.L_21:
        /*0084*/ 	.byte	0x04, 0x12
        /*0086*/ 	.short	(.L_23 - .L_22)
	.align		4
.L_22:
        /*0088*/ 	.word	index@(_Z20softmax_kernel_naivePfS_ii)
        /*008c*/ 	.word	0x00000000
.L_23:


//--------------------- .nv.compat                --------------------------
	.section	.nv.compat,"",@"SHT_CUDA_COMPAT_INFO"
	.align	4
        /*0000*/ 	.byte	0x02, 0x09, 0x00, 0x00, 0x02, 0x02, 0x01, 0x00, 0x02, 0x05, 0x05, 0x00, 0x03, 0x07, 0x01, 0x01
        /*0010*/ 	.byte	0x02, 0x03, 0x00, 0x00, 0x02, 0x06, 0x01, 0x00, 0x04, 0x0b, 0x08, 0x00, 0x01, 0x00, 0x00, 0x00
        /*0020*/ 	.byte	0x00, 0x00, 0x00, 0x00


//--------------------- .nv.info._Z25softmax_kernel_reduction2PfS_ii --------------------------
	.section	.nv.info._Z25softmax_kernel_reduction2PfS_ii,"",@"SHT_CUDA_INFO"
	.sectionflags	@""
	.align	4


	//----- nvinfo : EIATTR_CUDA_API_VERSION
	.align		4
        /*0000*/ 	.byte	0x04, 0x37
        /*0002*/ 	.short	(.L_25 - .L_24)
.L_24:
        /*0004*/ 	.word	0x00000082


	//----- nvinfo : EIATTR_KPARAM_INFO
	.align		4
.L_25:
        /*0008*/ 	.byte	0x04, 0x17
        /*000a*/ 	.short	(.L_27 - .L_26)
.L_26:
        /*000c*/ 	.word	0x00000000
        /*0010*/ 	.short	0x0003
        /*0012*/ 	.short	0x0014
        /*0014*/ 	.byte	0x00, 0xf0, 0x11, 0x00


	//----- nvinfo : EIATTR_KPARAM_INFO
	.align		4
.L_27:
        /*0018*/ 	.byte	0x04, 0x17
        /*001a*/ 	.short	(.L_29 - .L_28)
.L_28:
        /*001c*/ 	.word	0x00000000
        /*0020*/ 	.short	0x0002
        /*0022*/ 	.short	0x0010
        /*0024*/ 	.byte	0x00, 0xf0, 0x11, 0x00


	//----- nvinfo : EIATTR_KPARAM_INFO
	.align		4
.L_29:
        /*0028*/ 	.byte	0x04, 0x17
        /*002a*/ 	.short	(.L_31 - .L_30)
.L_30:
        /*002c*/ 	.word	0x00000000
        /*0030*/ 	.short	0x0001
        /*0032*/ 	.short	0x0008
        /*0034*/ 	.byte	0x00, 0xf5, 0x21, 0x00


	//----- nvinfo : EIATTR_KPARAM_INFO
	.align		4
.L_31:
        /*0038*/ 	.byte	0x04, 0x17
        /*003a*/ 	.short	(.L_33 - .L_32)
.L_32:
        /*003c*/ 	.word	0x00000000
        /*0040*/ 	.short	0x0000
        /*0042*/ 	.short	0x0000
        /*0044*/ 	.byte	0x00, 0xf5, 0x21, 0x00


	//----- nvinfo : EIATTR_SPARSE_MMA_MASK
	.align		4
.L_33:
        /*0048*/ 	.byte	0x03, 0x50
        /*004a*/ 	.short	0x0000


	//----- nvinfo : EIATTR_MAXREG_COUNT
	.align		4
        /*004c*/ 	.byte	0x03, 0x1b
        /*004e*/ 	.short	0x00ff


	//----- nvinfo : EIATTR_NUM_BARRIERS
	.align		4
        /*0050*/ 	.byte	0x02, 0x4c
        /*0052*/ 	.byte	0x01
	.zero		1


	//----- nvinfo : EIATTR_MERCURY_ISA_VERSION
	.align		4
        /*0054*/ 	.byte	0x03, 0x5f
        /*0056*/ 	.short	0x0101


	//----- nvinfo : EIATTR_VRC_CTA_INIT_COUNT
	.align		4
        /*0058*/ 	.byte	0x02, 0x4a
	.zero		1
	.zero		1


	//----- nvinfo : EIATTR_EXIT_INSTR_OFFSETS
	.align		4
        /*005c*/ 	.byte	0x04, 0x1c
        /*005e*/ 	.short	(.L_35 - .L_34)


	//   ....[0]....
.L_34:
        /*0060*/ 	.word	0x00000070


	//   ....[1]....
        /*0064*/ 	.word	0x000005f0


	//   ....[2]....
        /*0068*/ 	.word	0x000014c0


	//   ....[3]....
        /*006c*/ 	.word	0x00001c00


	//   ....[4]....
        /*0070*/ 	.word	0x00002000


	//   ....[5]....
        /*0074*/ 	.word	0x00002200


	//----- nvinfo : EIATTR_CRS_STACK_SIZE
	.align		4
.L_35:
        /*0078*/ 	.byte	0x04, 0x1e
        /*007a*/ 	.short	(.L_37 - .L_36)
.L_36:
        /*007c*/ 	.word	0x00000000


	//----- nvinfo : EIATTR_CBANK_PARAM_SIZE
	.align		4
.L_37:
        /*0080*/ 	.byte	0x03, 0x19
        /*0082*/ 	.short	0x0018


	//----- nvinfo : EIATTR_PARAM_CBANK
	.align		4
        /*0084*/ 	.byte	0x04, 0x0a
        /*0086*/ 	.short	(.L_39 - .L_38)
	.align		4
.L_38:
        /*0088*/ 	.word	index@(.nv.constant0._Z25softmax_kernel_reduction2PfS_ii)
        /*008c*/ 	.short	0x0380
        /*008e*/ 	.short	0x0018


	//----- nvinfo : EIATTR_SW_WAR
	.align		4
.L_39:
        /*0090*/ 	.byte	0x04, 0x36
        /*0092*/ 	.short	(.L_41 - .L_40)
.L_40:
        /*0094*/ 	.word	0x00000008
.L_41:


//--------------------- .nv.info._Z24softmax_kernel_reductionPfS_ii --------------------------
	.section	.nv.info._Z24softmax_kernel_reductionPfS_ii,"",@"SHT_CUDA_INFO"
	.sectionflags	@""
	.align	4


	//----- nvinfo : EIATTR_CUDA_API_VERSION
	.align		4
        /*0000*/ 	.byte	0x04, 0x37
        /*0002*/ 	.short	(.L_43 - .L_42)
.L_42:
        /*0004*/ 	.word	0x00000082


	//----- nvinfo : EIATTR_KPARAM_INFO
	.align		4
.L_43:
        /*0008*/ 	.byte	0x04, 0x17
        /*000a*/ 	.short	(.L_45 - .L_44)
.L_44:
        /*000c*/ 	.word	0x00000000
        /*0010*/ 	.short	0x0003
        /*0012*/ 	.short	0x0014
        /*0014*/ 	.byte	0x00, 0xf0, 0x11, 0x00


	//----- nvinfo : EIATTR_KPARAM_INFO
	.align		4
.L_45:
        /*0018*/ 	.byte	0x04, 0x17
        /*001a*/ 	.short	(.L_47 - .L_46)
.L_46:
        /*001c*/ 	.word	0x00000000
        /*0020*/ 	.short	0x0002
        /*0022*/ 	.short	0x0010
        /*0024*/ 	.byte	0x00, 0xf0, 0x11, 0x00


	//----- nvinfo : EIATTR_KPARAM_INFO
	.align		4
.L_47:
        /*0028*/ 	.byte	0x04, 0x17
        /*002a*/ 	.short	(.L_49 - .L_48)
.L_48:
        /*002c*/ 	.word	0x00000000
        /*0030*/ 	.short	0x0001
        /*0032*/ 	.short	0x0008
        /*0034*/ 	.byte	0x00, 0xf5, 0x21, 0x00


	//----- nvinfo : EIATTR_KPARAM_INFO
	.align		4
.L_49:
        /*0038*/ 	.byte	0x04, 0x17
        /*003a*/ 	.short	(.L_51 - .L_50)
.L_50:
        /*003c*/ 	.word	0x00000000
        /*0040*/ 	.short	0x0000
        /*0042*/ 	.short	0x0000
        /*0044*/ 	.byte	0x00, 0xf5, 0x21, 0x00


	//----- nvinfo : EIATTR_SPARSE_MMA_MASK
	.align		4
.L_51:
        /*0048*/ 	.byte	0x03, 0x50
        /*004a*/ 	.short	0x0000


	//----- nvinfo : EIATTR_MAXREG_COUNT
	.align		4
        /*004c*/ 	.byte	0x03, 0x1b
        /*004e*/ 	.short	0x00ff


	//----- nvinfo : EIATTR_NUM_BARRIERS
	.align		4
        /*0050*/ 	.byte	0x02, 0x4c
        /*0052*/ 	.byte	0x01
	.zero		1


	//----- nvinfo : EIATTR_MERCURY_ISA_VERSION
	.align		4
        /*0054*/ 	.byte	0x03, 0x5f
        /*0056*/ 	.short	0x0101


	//----- nvinfo : EIATTR_VRC_CTA_INIT_COUNT
	.align		4
        /*0058*/ 	.byte	0x02, 0x4a
	.zero		1
	.zero		1


	//----- nvinfo : EIATTR_EXIT_INSTR_OFFSETS
	.align		4
        /*005c*/ 	.byte	0x04, 0x1c
        /*005e*/ 	.short	(.L_53 - .L_52)


	//   ....[0]....
.L_52:
        /*0060*/ 	.word	0x00000070


	//   ....[1]....
        /*0064*/ 	.word	0x00001000


	//   ....[2]....
        /*0068*/ 	.word	0x00001e90


	//   ....[3]....
        /*006c*/ 	.word	0x000025d0


	//   ....[4]....
        /*0070*/ 	.word	0x000029d0


	//   ....[5]....
        /*0074*/ 	.word	0x00002bd0


	//----- nvinfo : EIATTR_CRS_STACK_SIZE
	.align		4
.L_53:
        /*0078*/ 	.byte	0x04, 0x1e
        /*007a*/ 	.short	(.L_55 - .L_54)
.L_54:
        /*007c*/ 	.word	0x00000000


	//----- nvinfo : EIATTR_CBANK_PARAM_SIZE
	.align		4
.L_55:
        /*0080*/ 	.byte	0x03, 0x19
        /*0082*/ 	.short	0x0018


	//----- nvinfo : EIATTR_PARAM_CBANK
	.align		4
        /*0084*/ 	.byte	0x04, 0x0a
        /*0086*/ 	.short	(.L_57 - .L_56)
	.align		4
.L_56:
        /*0088*/ 	.word	index@(.nv.constant0._Z24softmax_kernel_reductionPfS_ii)
        /*008c*/ 	.short	0x0380
        /*008e*/ 	.short	0x0018


	//----- nvinfo : EIATTR_SW_WAR
	.align		4
.L_57:
        /*0090*/ 	.byte	0x04, 0x36
        /*0092*/ 	.short	(.L_59 - .L_58)
.L_58:
        /*0094*/ 	.word	0x00000008
.L_59:


//--------------------- .nv.info._Z20softmax_kernel_naivePfS_ii --------------------------
	.section	.nv.info._Z20softmax_kernel_naivePfS_ii,"",@"SHT_CUDA_INFO"
	.sectionflags	@""
	.align	4


	//----- nvinfo : EIATTR_CUDA_API_VERSION
	.align		4
        /*0000*/ 	.byte	0x04, 0x37
        /*0002*/ 	.short	(.L_61 - .L_60)
.L_60:
        /*0004*/ 	.word	0x00000082


	//----- nvinfo : EIATTR_KPARAM_INFO
	.align		4
.L_61:
        /*0008*/ 	.byte	0x04, 0x17
        /*000a*/ 	.short	(.L_63 - .L_62)
.L_62:
        /*000c*/ 	.word	0x00000000
        /*0010*/ 	.short	0x0003
        /*0012*/ 	.short	0x0014
        /*0014*/ 	.byte	0x00, 0xf0, 0x11, 0x00


	//----- nvinfo : EIATTR_KPARAM_INFO
	.align		4
.L_63:
        /*0018*/ 	.byte	0x04, 0x17
        /*001a*/ 	.short	(.L_65 - .L_64)
.L_64:
        /*001c*/ 	.word	0x00000000
        /*0020*/ 	.short	0x0002
        /*0022*/ 	.short	0x0010
        /*0024*/ 	.byte	0x00, 0xf0, 0x11, 0x00


	//----- nvinfo : EIATTR_KPARAM_INFO
	.align		4
.L_65:
        /*0028*/ 	.byte	0x04, 0x17
        /*002a*/ 	.short	(.L_67 - .L_66)
.L_66:
        /*002c*/ 	.word	0x00000000
        /*0030*/ 	.short	0x0001
        /*0032*/ 	.short	0x0008
        /*0034*/ 	.byte	0x00, 0xf5, 0x21, 0x00


	//----- nvinfo : EIATTR_KPARAM_INFO
	.align		4
.L_67:
        /*0038*/ 	.byte	0x04, 0x17
        /*003a*/ 	.short	(.L_69 - .L_68)
.L_68:
        /*003c*/ 	.word	0x00000000
        /*0040*/ 	.short	0x0000
        /*0042*/ 	.short	0x0000
        /*0044*/ 	.byte	0x00, 0xf5, 0x21, 0x00


	//----- nvinfo : EIATTR_SPARSE_MMA_MASK
	.align		4
.L_69:
        /*0048*/ 	.byte	0x03, 0x50
        /*004a*/ 	.short	0x0000


	//----- nvinfo : EIATTR_MAXREG_COUNT
	.align		4
        /*004c*/ 	.byte	0x03, 0x1b
        /*004e*/ 	.short	0x00ff


	//----- nvinfo : EIATTR_MERCURY_ISA_VERSION
	.align		4
        /*0050*/ 	.byte	0x03, 0x5f
        /*0052*/ 	.short	0x0101


	//----- nvinfo : EIATTR_VRC_CTA_INIT_COUNT
	.align		4
        /*0054*/ 	.byte	0x02, 0x4a
	.zero		1
	.zero		1


	//----- nvinfo : EIATTR_EXIT_INSTR_OFFSETS
	.align		4
        /*0058*/ 	.byte	0x04, 0x1c
        /*005a*/ 	.short	(.L_71 - .L_70)


	//   ....[0]....
.L_70:
        /*005c*/ 	.word	0x00000070


	//   ....[1]....
        /*0060*/ 	.word	0x00001550


	//   ....[2]....
        /*0064*/ 	.word	0x00002420


	//   ....[3]....
        /*0068*/ 	.word	0x00002b80


	//   ....[4]....
        /*006c*/ 	.word	0x00002f70


	//   ....[5]....
        /*0070*/ 	.word	0x00003160


	//----- nvinfo : EIATTR_CRS_STACK_SIZE
	.align		4
.L_71:
        /*0074*/ 	.byte	0x04, 0x1e
        /*0076*/ 	.short	(.L_73 - .L_72)
.L_72:
        /*0078*/ 	.word	0x00000000


	//----- nvinfo : EIATTR_CBANK_PARAM_SIZE
	.align		4
.L_73:
        /*007c*/ 	.byte	0x03, 0x19
        /*007e*/ 	.short	0x0018


	//----- nvinfo : EIATTR_PARAM_CBANK
	.align		4
        /*0080*/ 	.byte	0x04, 0x0a
        /*0082*/ 	.short	(.L_75 - .L_74)
	.align		4
.L_74:
        /*0084*/ 	.word	index@(.nv.constant0._Z20softmax_kernel_naivePfS_ii)
        /*0088*/ 	.short	0x0380
        /*008a*/ 	.short	0x0018


	//----- nvinfo : EIATTR_SW_WAR
	.align		4
.L_75:
        /*008c*/ 	.byte	0x04, 0x36
        /*008e*/ 	.short	(.L_77 - .L_76)
.L_76:
        /*0090*/ 	.word	0x00000008
.L_77:


//--------------------- .nv.callgraph             --------------------------
	.section	.nv.callgraph,"",@"SHT_CUDA_CALLGRAPH"
	.align	4
	.sectionentsize	8
	.align		4
        /*0000*/ 	.word	0x00000000
	.align		4
        /*0004*/ 	.word	0xffffffff
	.align		4
        /*0008*/ 	.word	0x00000000
	.align		4
        /*000c*/ 	.word	0xfffffffe
	.align		4
        /*0010*/ 	.word	0x00000000
	.align		4
        /*0014*/ 	.word	0xfffffffd
	.align		4
        /*0018*/ 	.word	0x00000000
	.align		4
        /*001c*/ 	.word	0xfffffffc


//--------------------- .text._Z25softmax_kernel_reduction2PfS_ii --------------------------
	.section	.text._Z25softmax_kernel_reduction2PfS_ii,"ax",@progbits
	.align	128
        .global         _Z25softmax_kernel_reduction2PfS_ii
        .type           _Z25softmax_kernel_reduction2PfS_ii,@function
        .size           _Z25softmax_kernel_reduction2PfS_ii,(.L_x_169 - _Z25softmax_kernel_reduction2PfS_ii)
        .other          _Z25softmax_kernel_reduction2PfS_ii,@"STO_CUDA_ENTRY STV_DEFAULT"
_Z25softmax_kernel_reduction2PfS_ii:
.text._Z25softmax_kernel_reduction2PfS_ii:
[----:B------:R-:W-:Y:S01]  /*0000*/  LDC R1, c[0x0][0x37c] ;  /* 0x0000df00ff017b82 */ /* 0x000fe20000000800 */
[----:B------:R-:W0:Y:S07]  /*0010*/  S2R R0, SR_TID.X ;  /* 0x0000000000007919 */ /* 0x000e2e0000002100 */
[----:B------:R-:W0:Y:S01]  /*0020*/  S2UR UR4, SR_CTAID.X ;  /* 0x00000000000479c3 */ /* 0x000e220000002500 */
[----:B------:R-:W1:Y:S07]  /*0030*/  LDCU UR5, c[0x0][0x390] ;  /* 0x00007200ff0577ac */ /* 0x000e6e0008000800 */
[----:B------:R-:W0:Y:S02]  /*0040*/  LDC R3, c[0x0][0x360] ;  /* 0x0000d800ff037b82 */ /* 0x000e240000000800 */
[----:B0-----:R-:W-:-:S05]  /*0050*/  IMAD R5, R3, UR4, R0 ;  /* 0x0000000403057c24 */ /* 0x001fca000f8e0200 */
[----:B-1----:R-:W-:-:S13]  /*0060*/  ISETP.GE.AND P0, PT, R5, UR5, PT ;  /* 0x0000000505007c0c */ /* 0x002fda000bf06270 */
[----:B------:R-:W-:Y:S05]  /*0070*/  @P0 EXIT ;  /* 0x000000000000094d */ /* 0x000fea0003800000 */
[----:B------:R-:W0:Y:S01]  /*0080*/  LDCU UR4, c[0x0][0x394] ;  /* 0x00007280ff0477ac */ /* 0x000e220008000800 */
[----:B------:R-:W-:Y:S01]  /*0090*/  BSSY.RECONVERGENT B0, `(.L_x_0) ;  /* 0x000000f000007945 */ /* 0x000fe20003800200 */
[----:B------:R-:W-:Y:S01]  /*00a0*/  MOV R4, 0xff800000 ;  /* 0xff80000000047802 */ /* 0x000fe20000000f00 */
[----:B------:R-:W1:Y:S01]  /*00b0*/  LDCU.64 UR12, c[0x0][0x358] ;  /* 0x00006b00ff0c77ac */ /* 0x000e620008000a00 */
[----:B0-----:R-:W-:-:S13]  /*00c0*/  ISETP.GE.AND P0, PT, R0, UR4, PT ;  /* 0x0000000400007c0c */ /* 0x001fda000bf06270 */
[----:B-1----:R-:W-:Y:S05]  /*00d0*/  @P0 BRA `(.L_x_1) ;  /* 0x0000000000280947 */ /* 0x002fea0003800000 */
[----:B------:R-:W0:Y:S01]  /*00e0*/  LDC.64 R8, c[0x0][0x380] ;  /* 0x0000e000ff087b82 */ /* 0x000e220000000a00 */
[----:B------:R-:W-:Y:S02]  /*00f0*/  MOV R4, 0xff800000 ;  /* 0xff80000000047802 */ /* 0x000fe40000000f00 */
[----:B------:R-:W-:-:S07]  /*0100*/  MOV R2, R0 ;  /* 0x0000000000027202 */ /* 0x000fce0000000f00 */
.L_x_2:
[----:B------:R-:W-:-:S04]  /*0110*/  IMAD R7, R5, UR4, R2 ;  /* 0x0000000405077c24 */ /* 0x000fc8000f8e0202 */
[----:B0-----:R-:W-:-:S06]  /*0120*/  IMAD.WIDE R6, R7, 0x4, R8 ;  /* 0x0000000407067825 */ /* 0x001fcc00078e0208 */
[----:B------:R-:W2:Y:S01]  /*0130*/  LDG.E R7, desc[UR12][R6.64] ;  /* 0x0000000c06077981 */ /* 0x000ea2000c1e1900 */
[----:B------:R-:W-:-:S04]  /*0140*/  IADD3 R2, PT, PT, R3, R2, RZ ;  /* 0x0000000203027210 */ /* 0x000fc80007ffe0ff */
[----:B------:R-:W-:Y:S02]  /*0150*/  ISETP.GE.AND P0, PT, R2, UR4, PT ;  /* 0x0000000402007c0c */ /* 0x000fe4000bf06270 */
[----:B--2---:R-:W-:-:S11]  /*0160*/  FMNMX R4, R7, R4, !PT ;  /* 0x0000000407047209 */ /* 0x004fd60007800000 */
[----:B------:R-:W-:Y:S05]  /*0170*/  @!P0 BRA `(.L_x_2) ;  /* 0xfffffffc00e48947 */ /* 0x000fea000383ffff */
.L_x_1:
[----:B------:R-:W-:Y:S05]  /*0180*/  BSYNC.RECONVERGENT B0 ;  /* 0x0000000000007941 */ /* 0x000fea0003800200 */
.L_x_0:
[----:B------:R-:W0:Y:S01]  /*0190*/  S2UR UR5, SR_CgaCtaId ;  /* 0x00000000000579c3 */ /* 0x000e220000008800 */
[----:B------:R-:W-:Y:S01]  /*01a0*/  UMOV UR4, 0x400 ;  /* 0x0000040000047882 */ /* 0x000fe20000000000 */
[----:B------:R-:W-:-:S06]  /*01b0*/  ISETP.GE.U32.AND P0, PT, R3, 0x2, PT ;  /* 0x000000020300780c */ /* 0x000fcc0003f06070 */
[----:B------:R-:W1:Y:S08]  /*01c0*/  LDC R2, c[0x0][0x394] ;  /* 0x0000e500ff027b82 */ /* 0x000e700000000800 */
[----:B------:R-:W2:Y:S01]  /*01d0*/  S2UR UR6, SR_CgaCtaId ;  /* 0x00000000000679c3 */ /* 0x000ea20000008800 */
[----:B0-----:R-:W-:Y:S01]  /*01e0*/  ULEA UR4, UR5, UR4, 0x18 ;  /* 0x0000000405047291 */ /* 0x001fe2000f8ec0ff */
[----:B------:R-:W0:Y:S05]  /*01f0*/  LDCU UR5, c[0x0][0x394] ;  /* 0x00007280ff0577ac */ /* 0x000e2a0008000800 */
[----:B------:R-:W-:Y:S01]  /*0200*/  LEA R7, R0, UR4, 0x2 ;  /* 0x0000000400077c11 */ /* 0x000fe2000f8e10ff */
[----:B------:R-:W-:-:S04]  /*0210*/  UMOV UR4, 0x400 ;  /* 0x0000040000047882 */ /* 0x000fc80000000000 */
[----:B------:R3:W-:Y:S01]  /*0220*/  STS [R7], R4 ;  /* 0x0000000407007388 */ /* 0x0007e20000000800 */
[----:B------:R-:W-:Y:S06]  /*0230*/  BAR.SYNC.DEFER_BLOCKING 0x0 ;  /* 0x0000000000007b1d */ /* 0x000fec0000010000 */
[----:B------:R-:W-:Y:S05]  /*0240*/  @!P0 BRA `(.L_x_3) ;  /* 0x0000000000308947 */ /* 0x000fea0003800000 */
[----:B---3--:R-:W-:-:S07]  /*0250*/  MOV R4, R3 ;  /* 0x0000000300047202 */ /* 0x008fce0000000f00 */
.L_x_4:
[----:B------:R-:W-:-:S04]  /*0260*/  SHF.R.U32.HI R10, RZ, 0x1, R4 ;  /* 0x00000001ff0a7819 */ /* 0x000fc80000011604 */
[----:B------:R-:W-:-:S13]  /*0270*/  ISETP.GE.U32.AND P0, PT, R0, R10, PT ;  /* 0x0000000a0000720c */ /* 0x000fda0003f06070 */
[----:B------:R-:W-:Y:S01]  /*0280*/  @!P0 LEA R8, R10, R7, 0x2 ;  /* 0x000000070a088211 */ /* 0x000fe200078e10ff */
[----:B------:R-:W-:Y:S04]  /*0290*/  @!P0 LDS R6, [R7] ;  /* 0x0000000007068984 */ /* 0x000fe80000000800 */
[----:B------:R-:W3:Y:S02]  /*02a0*/  @!P0 LDS R9, [R8] ;  /* 0x0000000008098984 */ /* 0x000ee40000000800 */
[----:B---3--:R-:W-:-:S05]  /*02b0*/  @!P0 FMNMX R6, R6, R9, !PT ;  /* 0x0000000906068209 */ /* 0x008fca0007800000 */
[----:B------:R4:W-:Y:S01]  /*02c0*/  @!P0 STS [R7], R6 ;  /* 0x0000000607008388 */ /* 0x0009e20000000800 */
[----:B------:R-:W-:Y:S01]  /*02d0*/  BAR.SYNC.DEFER_BLOCKING 0x0 ;  /* 0x0000000000007b1d */ /* 0x000fe20000010000 */
[----:B------:R-:W-:Y:S02]  /*02e0*/  ISETP.GT.U32.AND P0, PT, R4, 0x3, PT ;  /* 0x000000030400780c */ /* 0x000fe40003f04070 */
[----:B------:R-:W-:-:S11]  /*02f0*/  MOV R4, R10 ;  /* 0x0000000a00047202 */ /* 0x000fd60000000f00 */
[----:B----4-:R-:W-:Y:S05]  /*0300*/  @P0 BRA `(.L_x_4) ;  /* 0xfffffffc00d40947 */ /* 0x010fea000383ffff */
.L_x_3:
[----:B0-----:R-:W-:Y:S01]  /*0310*/  ISETP.GE.AND P0, PT, R0, UR5, PT ;  /* 0x0000000500007c0c */ /* 0x001fe2000bf06270 */
[----:B--2---:R-:W-:Y:S01]  /*0320*/  ULEA UR7, UR6, UR4, 0x18 ;  /* 0x0000000406077291 */ /* 0x004fe2000f8ec0ff */
[----:B------:R-:W-:Y:S01]  /*0330*/  BSSY.RECONVERGENT B0, `(.L_x_5) ;  /* 0x0000018000007945 */ /* 0x000fe20003800200 */
[----:B------:R-:W-:-:S07]  /*0340*/  HFMA2 R10, -RZ, RZ, 0, 0 ;  /* 0x00000000ff0a7431 */ /* 0x000fce00000001ff */
[----:B---3--:R-:W0:Y:S03]  /*0350*/  LDS R4, [UR7] ;  /* 0x00000007ff047984 */ /* 0x008e260008000800 */
[----:B------:R-:W-:Y:S05]  /*0360*/  @P0 BRA `(.L_x_6) ;  /* 0x0000000000500947 */ /* 0x000fea0003800000 */
[----:B------:R-:W2:Y:S01]  /*0370*/  LDC.64 R6, c[0x0][0x380] ;  /* 0x0000e000ff067b82 */ /* 0x000ea20000000a00 */
[----:B------:R-:W-:Y:S02]  /*0380*/  MOV R10, RZ ;  /* 0x000000ff000a7202 */ /* 0x000fe40000000f00 */
[----:B------:R-:W-:-:S07]  /*0390*/  MOV R12, R0 ;  /* 0x00000000000c7202 */ /* 0x000fce0000000f00 */
.L_x_7:
[----:B------:R-:W-:-:S04]  /*03a0*/  IMAD R9, R5, UR5, R12 ;  /* 0x0000000505097c24 */ /* 0x000fc8000f8e020c */
[----:B--2---:R-:W-:-:S06]  /*03b0*/  IMAD.WIDE R8, R9, 0x4, R6 ;  /* 0x0000000409087825 */ /* 0x004fcc00078e0206 */
[----:B------:R-:W0:Y:S01]  /*03c0*/  LDG.E R9, desc[UR12][R8.64] ;  /* 0x0000000c08097981 */ /* 0x000e22000c1e1900 */
[----:B------:R-:W-:Y:S01]  /*03d0*/  HFMA2 R16, -RZ, RZ, 3.7421875, 0 ;  /* 0x437c0000ff107431 */ /* 0x000fe200000001ff */
[----:B------:R-:W-:Y:S02]  /*03e0*/  MOV R14, 0x3bbb989d ;  /* 0x3bbb989d000e7802 */ /* 0x000fe40000000f00 */
[----:B------:R-:W-:-:S04]  /*03f0*/  IADD3 R12, PT, PT, R3, R12, RZ ;  /* 0x0000000c030c7210 */ /* 0x000fc80007ffe0ff */
[----:B------:R-:W-:Y:S01]  /*0400*/  ISETP.GE.AND P0, PT, R12, UR5, PT ;  /* 0x000000050c007c0c */ /* 0x000fe2000bf06270 */
[----:B0-----:R-:W-:-:S04]  /*0410*/  FADD R11, -R4, R9 ;  /* 0x00000009040b7221 */ /* 0x001fc80000000100 */
[----:B------:R-:W-:-:S04]  /*0420*/  FFMA.SAT R13, R11, R14, 0.5 ;  /* 0x3f0000000b0d7423 */ /* 0x000fc8000000200e */
[----:B------:R-:W-:-:S04]  /*0430*/  FFMA.RM R13, R13, R16, 12582913 ;  /* 0x4b4000010d0d7423 */ /* 0x000fc80000004010 */
[C---:B------:R-:W-:Y:S01]  /*0440*/  FADD R14, R13.reuse, -12583039 ;  /* 0xcb40007f0d0e7421 */ /* 0x040fe20000000000 */
[----:B------:R-:W-:-:S03]  /*0450*/  SHF.L.U32 R13, R13, 0x17, RZ ;  /* 0x000000170d0d7819 */ /* 0x000fc600000006ff */
[----:B------:R-:W-:-:S04]  /*0460*/  FFMA R14, R11, 1.4426950216293334961, -R14 ;  /* 0x3fb8aa3b0b0e7823 */ /* 0x000fc8000000080e */
[----:B------:R-:W-:-:S06]  /*0470*/  FFMA R14, R11, 1.925963033500011079e-08, R14 ;  /* 0x32a570600b0e7823 */ /* 0x000fcc000000000e */
[----:B------:R-:W0:Y:S02]  /*0480*/  MUFU.EX2 R14, R14 ;  /* 0x0000000e000e7308 */ /* 0x000e240000000800 */
[----:B0-----:R-:W-:Y:S01]  /*0490*/  FFMA R10, R13, R14, R10 ;  /* 0x0000000e0d0a7223 */ /* 0x001fe2000000000a */
[----:B------:R-:W-:Y:S06]  /*04a0*/  @!P0 BRA `(.L_x_7) ;  /* 0xfffffffc00bc8947 */ /* 0x000fec000383ffff */
.L_x_6:
[----:B------:R-:W-:Y:S05]  /*04b0*/  BSYNC.RECONVERGENT B0 ;  /* 0x0000000000007941 */ /* 0x000fea0003800200 */
.L_x_5:
[----:B------:R-:W-:Y:S01]  /*04c0*/  UIADD3 UR4, UPT, UPT, UR4, 0x400, URZ ;  /* 0x0000040004047890 */ /* 0x000fe2000fffe0ff */
[----:B------:R-:W-:Y:S02]  /*04d0*/  ISETP.GE.U32.AND P0, PT, R3, 0x2, PT ;  /* 0x000000020300780c */ /* 0x000fe40003f06070 */
[----:B-1----:R-:W-:Y:S01]  /*04e0*/  ISETP.GE.AND P1, PT, R2, 0x1, PT ;  /* 0x000000010200780c */ /* 0x002fe20003f26270 */
[----:B------:R-:W-:-:S06]  /*04f0*/  ULEA UR4, UR6, UR4, 0x18 ;  /* 0x0000000406047291 */ /* 0x000fcc000f8ec0ff */
[----:B------:R-:W-:-:S05]  /*0500*/  LEA R7, R0, UR4, 0x2 ;  /* 0x0000000400077c11 */ /* 0x000fca000f8e10ff */
[----:B------:R1:W-:Y:S01]  /*0510*/  STS [R7], R10 ;  /* 0x0000000a07007388 */ /* 0x0003e20000000800 */
[----:B------:R-:W-:Y:S06]  /*0520*/  BAR.SYNC.DEFER_BLOCKING 0x0 ;  /* 0x0000000000007b1d */ /* 0x000fec0000010000 */
[----:B------:R-:W-:Y:S05]  /*0530*/  @!P0 BRA `(.L_x_8) ;  /* 0x00000000002c8947 */ /* 0x000fea0003800000 */
.L_x_9:
[----:B-1----:R-:W-:-:S04]  /*0540*/  SHF.R.U32.HI R10, RZ, 0x1, R3 ;  /* 0x00000001ff0a7819 */ /* 0x002fc80000011603 */
[----:B------:R-:W-:-:S13]  /*0550*/  ISETP.GE.U32.AND P0, PT, R0, R10, PT ;  /* 0x0000000a0000720c */ /* 0x000fda0003f06070 */
[----:B------:R-:W-:Y:S01]  /*0560*/  @!P0 LEA R6, R10, R7, 0x2 ;  /* 0x000000070a068211 */ /* 0x000fe200078e10ff */
[----:B------:R-:W-:Y:S05]  /*0570*/  @!P0 LDS R9, [R7] ;  /* 0x0000000007098984 */ /* 0x000fea0000000800 */
[----:B------:R-:W1:Y:S02]  /*0580*/  @!P0 LDS R6, [R6] ;  /* 0x0000000006068984 */ /* 0x000e640000000800 */
[----:B-1----:R-:W-:-:S05]  /*0590*/  @!P0 FADD R8, R6, R9 ;  /* 0x0000000906088221 */ /* 0x002fca0000000000 */
[----:B------:R2:W-:Y:S01]  /*05a0*/  @!P0 STS [R7], R8 ;  /* 0x0000000807008388 */ /* 0x0005e20000000800 */
[----:B------:R-:W-:Y:S01]  /*05b0*/  BAR.SYNC.DEFER_BLOCKING 0x0 ;  /* 0x0000000000007b1d */ /* 0x000fe20000010000 */
[----:B------:R-:W-:Y:S02]  /*05c0*/  ISETP.GE.U32.AND P0, PT, R3, 0x4, PT ;  /* 0x000000040300780c */ /* 0x000fe40003f06070 */
[----:B------:R-:W-:-:S11]  /*05d0*/  MOV R3, R10 ;  /* 0x0000000a00037202 */ /* 0x000fd60000000f00 */
[----:B--2---:R-:W-:Y:S05]  /*05e0*/  @P0 BRA `(.L_x_9) ;  /* 0xfffffffc00d40947 */ /* 0x004fea000383ffff */
.L_x_8:
[----:B------:R-:W-:Y:S05]  /*05f0*/  @!P1 EXIT ;  /* 0x000000000000994d */ /* 0x000fea0003800000 */
[----:B------:R-:W2:Y:S01]  /*0600*/  S2UR UR5, SR_CgaCtaId ;  /* 0x00000000000579c3 */ /* 0x000ea20000008800 */
[C---:B------:R-:W-:Y:S01]  /*0610*/  ISETP.GE.U32.AND P0, PT, R2.reuse, 0x8, PT ;  /* 0x000000080200780c */ /* 0x040fe20003f06070 */
[----:B------:R-:W-:Y:S01]  /*0620*/  UMOV UR4, 0x400 ;  /* 0x0000040000047882 */ /* 0x000fe20000000000 */
[----:B------:R-:W-:Y:S02]  /*0630*/  HFMA2 R6, -RZ, RZ, 0, 0 ;  /* 0x00000000ff067431 */ /* 0x000fe400000001ff */
[----:B------:R-:W-:Y:S01]  /*0640*/  IMAD R5, R5, R2, RZ ;  /* 0x0000000205057224 */ /* 0x000fe200078e02ff */
[----:B------:R-:W-:Y:S01]  /*0650*/  LOP3.LUT R19, R2, 0x7, RZ, 0xc0, !PT ;  /* 0x0000000702137812 */ /* 0x000fe200078ec0ff */
[----:B--2---:R-:W-:-:S09]  /*0660*/  ULEA UR4, UR5, UR4, 0x18 ;  /* 0x0000000405047291 */ /* 0x004fd2000f8ec0ff */
[----:B------:R-:W2:Y:S01]  /*0670*/  LDS R3, [UR4+0x400] ;  /* 0x00040004ff037984 */ /* 0x000ea20008000800 */
[----:B------:R-:W-:Y:S05]  /*0680*/  @!P0 BRA `(.L_x_10) ;  /* 0x0000000c00888947 */ /* 0x000fea0003800000 */
[----:B------:R-:W3:Y:S01]  /*0690*/  LDCU.128 UR8, c[0x0][0x380] ;  /* 0x00007000ff0877ac */ /* 0x000ee20008000c00 */
[----:B------:R-:W-:Y:S02]  /*06a0*/  LOP3.LUT R6, R2, 0x7ffffff8, RZ, 0xc0, !PT ;  /* 0x7ffffff802067812 */ /* 0x000fe400078ec0ff */
[----:B------:R-:W-:Y:S02]  /*06b0*/  MOV R18, R5 ;  /* 0x0000000500127202 */ /* 0x000fe40000000f00 */
[----:B------:R-:W-:Y:S01]  /*06c0*/  IADD3 R16, PT, PT, -R6, RZ, RZ ;  /* 0x000000ff06107210 */ /* 0x000fe20007ffe1ff */
[----:B---3--:R-:W-:Y:S02]  /*06d0*/  UIADD3 UR6, UP0, UPT, UR8, 0x10, URZ ;  /* 0x0000001008067890 */ /* 0x008fe4000ff1e0ff */
[----:B------:R-:W-:Y:S02]  /*06e0*/  UIADD3 UR4, UP1, UPT, UR10, 0x10, URZ ;  /* 0x000000100a047890 */ /* 0x000fe4000ff3e0ff */
[----:B------:R-:W-:-:S02]  /*06f0*/  UIADD3.X UR7, UPT, UPT, URZ, UR9, URZ, UP0, !UPT ;  /* 0x00000009ff077290 */ /* 0x000fc400087fe4ff */
[----:B------:R-:W-:-:S12]  /*0700*/  UIADD3.X UR5, UPT, UPT, URZ, UR11, URZ, UP1, !UPT ;  /* 0x0000000bff057290 */ /* 0x000fd80008ffe4ff */
.L_x_27:
[----:B------:R-:W-:Y:S02]  /*0710*/  MOV R14, UR6 ;  /* 0x00000006000e7c02 */ /* 0x000fe40008000f00 */
[----:B------:R-:W-:-:S03]  /*0720*/  MOV R15, UR7 ;  /* 0x00000007000f7c02 */ /* 0x000fc60008000f00 */
[----:B------:R-:W-:-:S05]  /*0730*/  IMAD.WIDE R14, R18, 0x4, R14 ;  /* 0x00000004120e7825 */ /* 0x000fca00078e020e */
[----:B-1-3--:R-:W0:Y:S01]  /*0740*/  LDG.E R7, desc[UR12][R14.64+-0x10] ;  /* 0xfffff00c0e077981 */ /* 0x00ae22000c1e1900 */
[----:B------:R-:W-:Y:S01]  /*0750*/  HFMA2 R9, -RZ, RZ, 3.7421875, 0 ;  /* 0x437c0000ff097431 */ /* 0x000fe200000001ff */
[----:B------:R-:W-:Y:S01]  /*0760*/  MOV R0, 0x3bbb989d ;  /* 0x3bbb989d00007802 */ /* 0x000fe20000000f00 */
[----:B--2---:R-:W1:Y:S01]  /*0770*/  MUFU.RCP R8, R3 ;  /* 0x0000000300087308 */ /* 0x004e620000001000 */
[----:B------:R-:W-:Y:S01]  /*0780*/  MOV R10, UR4 ;  /* 0x00000004000a7c02 */ /* 0x000fe20008000f00 */
[----:B------:R-:W-:Y:S01]  /*0790*/  BSSY.RECONVERGENT B2, `(.L_x_11) ;  /* 0x0000018000027945 */ /* 0x000fe20003800200 */
[----:B------:R-:W-:Y:S02]  /*07a0*/  MOV R11, UR5 ;  /* 0x00000005000b7c02 */ /* 0x000fe40008000f00 */
[----:B------:R-:W-:Y:S01]  /*07b0*/  IADD3 R16, PT, PT, R16, 0x8, RZ ;  /* 0x0000000810107810 */ /* 0x000fe20007ffe0ff */
[----:B------:R-:W-:-:S03]  /*07c0*/  IMAD.WIDE R10, R18, 0x4, R10 ;  /* 0x00000004120a7825 */ /* 0x000fc600078e020a */
[----:B------:R-:W-:Y:S01]  /*07d0*/  ISETP.NE.AND P2, PT, R16, RZ, PT ;  /* 0x000000ff1000720c */ /* 0x000fe20003f45270 */
[----:B0-----:R-:W-:-:S04]  /*07e0*/  FADD R7, -R4, R7 ;  /* 0x0000000704077221 */ /* 0x001fc80000000100 */
[----:B------:R-:W-:-:S04]  /*07f0*/  FFMA.SAT R0, R7, R0, 0.5 ;  /* 0x3f00000007007423 */ /* 0x000fc80000002000 */
[----:B------:R-:W-:Y:S01]  /*0800*/  FFMA.RM R0, R0, R9, 12582913 ;  /* 0x4b40000100007423 */ /* 0x000fe20000004009 */
[----:B-1----:R-:W-:-:S03]  /*0810*/  FFMA R9, -R3, R8, 1 ;  /* 0x3f80000003097423 */ /* 0x002fc60000000108 */
[C---:B------:R-:W-:Y:S01]  /*0820*/  FADD R2, R0.reuse, -12583039 ;  /* 0xcb40007f00027421 */ /* 0x040fe20000000000 */
[----:B------:R-:W-:Y:S01]  /*0830*/  SHF.L.U32 R0, R0, 0x17, RZ ;  /* 0x0000001700007819 */ /* 0x000fe200000006ff */
[----:B------:R-:W-:Y:S02]  /*0840*/  FFMA R9, R8, R9, R8 ;  /* 0x0000000908097223 */ /* 0x000fe40000000008 */
[----:B------:R-:W-:-:S04]  /*0850*/  FFMA R2, R7, 1.4426950216293334961, -R2 ;  /* 0x3fb8aa3b07027823 */ /* 0x000fc80000000802 */
[----:B------:R-:W-:-:S04]  /*0860*/  FFMA R2, R7, 1.925963033500011079e-08, R2 ;  /* 0x32a5706007027823 */ /* 0x000fc80000000002 */
[----:B------:R-:W0:Y:S02]  /*0870*/  MUFU.EX2 R7, R2 ;  /* 0x0000000200077308 */ /* 0x000e240000000800 */
[----:B0-----:R-:W-:-:S06]  /*0880*/  FMUL R0, R0, R7 ;  /* 0x0000000700007220 */ /* 0x001fcc0000400000 */
[----:B------:R-:W0:Y:S01]  /*0890*/  FCHK P0, R0, R3 ;  /* 0x0000000300007302 */ /* 0x000e220000000000 */
[----:B------:R-:W-:-:S04]  /*08a0*/  FFMA R8, R0, R9, RZ ;  /* 0x0000000900087223 */ /* 0x000fc800000000ff */
[----:B------:R-:W-:-:S04]  /*08b0*/  FFMA R2, -R3, R8, R0 ;  /* 0x0000000803027223 */ /* 0x000fc80000000100 */
[----:B------:R-:W-:Y:S01]  /*08c0*/  FFMA R9, R9, R2, R8 ;  /* 0x0000000209097223 */ /* 0x000fe20000000008 */
[----:B0-----:R-:W-:Y:S06]  /*08d0*/  @!P0 BRA `(.L_x_12) ;  /* 0x00000000000c8947 */ /* 0x001fec0003800000 */
[----:B------:R-:W-:-:S07]  /*08e0*/  MOV R2, 0x900 ;  /* 0x0000090000027802 */ /* 0x000fce0000000f00 */
[----:B------:R-:W-:Y:S05]  /*08f0*/  CALL.REL.NOINC `($__internal_0_$__cuda_sm3x_div_rn_noftz_f32_slowpath) ;  /* 0x0000001800447944 */ /* 0x000fea0003c00000 */
[----:B------:R-:W-:-:S07]  /*0900*/  MOV R9, R7 ;  /* 0x0000000700097202 */ /* 0x000fce0000000f00 */
.L_x_12:
[----:B------:R-:W-:Y:S05]  /*0910*/  BSYNC.RECONVERGENT B2 ;  /* 0x0000000000027941 */ /* 0x000fea0003800200 */
.L_x_11:
[----:B------:R0:W-:Y:S04]  /*0920*/  STG.E desc[UR12][R10.64+-0x10], R9 ;  /* 0xfffff0090a007986 */ /* 0x0001e8000c10190c */
[----:B------:R-:W2:Y:S01]  /*0930*/  LDG.E R7, desc[UR12][R14.64+-0xc] ;  /* 0xfffff40c0e077981 */ /* 0x000ea2000c1e1900 */
[----:B------:R-:W-:Y:S01]  /*0940*/  HFMA2 R0, -RZ, RZ, 0.96630859375, -0.0022525787353515625 ;  /* 0x3bbb989dff007431 */ /* 0x000fe200000001ff */
[----:B------:R-:W-:Y:S01]  /*0950*/  MOV R13, 0x437c0000 ;  /* 0x437c0000000d7802 */ /* 0x000fe20000000f00 */
[----:B------:R-:W0:Y:S01]  /*0960*/  MUFU.RCP R8, R3 ;  /* 0x0000000300087308 */ /* 0x000e220000001000 */
[----:B------:R-:W-:Y:S01]  /*0970*/  BSSY.RECONVERGENT B2, `(.L_x_13) ;  /* 0x0000014000027945 */ /* 0x000fe20003800200 */
[----:B0-----:R-:W-:Y:S01]  /*0980*/  FFMA R9, -R3, R8, 1 ;  /* 0x3f80000003097423 */ /* 0x001fe20000000108 */
[----:B--2---:R-:W-:-:S04]  /*0990*/  FADD R7, -R4, R7 ;  /* 0x0000000704077221 */ /* 0x004fc80000000100 */
[----:B------:R-:W-:-:S04]  /*09a0*/  FFMA.SAT R0, R7, R0, 0.5 ;  /* 0x3f00000007007423 */ /* 0x000fc80000002000 */
[----:B------:R-:W-:-:S04]  /*09b0*/  FFMA.RM R0, R0, R13, 12582913 ;  /* 0x4b40000100007423 */ /* 0x000fc8000000400d */
[C---:B------:R-:W-:Y:S01]  /*09c0*/  FADD R2, R0.reuse, -12583039 ;  /* 0xcb40007f00027421 */ /* 0x040fe20000000000 */
[----:B------:R-:W-:-:S03]  /*09d0*/  SHF.L.U32 R0, R0, 0x17, RZ ;  /* 0x0000001700007819 */ /* 0x000fc600000006ff */
[----:B------:R-:W-:-:S04]  /*09e0*/  FFMA R2, R7, 1.4426950216293334961, -R2 ;  /* 0x3fb8aa3b07027823 */ /* 0x000fc80000000802 */
[----:B------:R-:W-:-:S04]  /*09f0*/  FFMA R2, R7, 1.925963033500011079e-08, R2 ;  /* 0x32a5706007027823 */ /* 0x000fc80000000002 */
[----:B------:R-:W0:Y:S02]  /*0a00*/  MUFU.EX2 R7, R2 ;  /* 0x0000000200077308 */ /* 0x000e240000000800 */
[----:B0-----:R-:W-:Y:S01]  /*0a10*/  FMUL R12, R0, R7 ;  /* 0x00000007000c7220 */ /* 0x001fe20000400000 */
[----:B------:R-:W-:-:S05]  /*0a20*/  FFMA R0, R8, R9, R8 ;  /* 0x0000000908007223 */ /* 0x000fca0000000008 */
[----:B------:R-:W0:Y:S01]  /*0a30*/  FCHK P0, R12, R3 ;  /* 0x000000030c007302 */ /* 0x000e220000000000 */
[----:B------:R-:W-:-:S04]  /*0a40*/  FFMA R7, R0, R12, RZ ;  /* 0x0000000c00077223 */ /* 0x000fc800000000ff */
[----:B------:R-:W-:-:S04]  /*0a50*/  FFMA R8, -R3, R7, R12 ;  /* 0x0000000703087223 */ /* 0x000fc8000000010c */
[----:B------:R-:W-:Y:S01]  /*0a60*/  FFMA R7, R0, R8, R7 ;  /* 0x0000000800077223 */ /* 0x000fe20000000007 */
[----:B0-----:R-:W-:Y:S06]  /*0a70*/  @!P0 BRA `(.L_x_14) ;  /* 0x00000000000c8947 */ /* 0x001fec0003800000 */
[----:B------:R-:W-:Y:S02]  /*0a80*/  MOV R0, R12 ;  /* 0x0000000c00007202 */ /* 0x000fe40000000f00 */
[----:B------:R-:W-:-:S07]  /*0a90*/  MOV R2, 0xab0 ;  /* 0x00000ab000027802 */ /* 0x000fce0000000f00 */
[----:B------:R-:W-:Y:S05]  /*0aa0*/  CALL.REL.NOINC `($__internal_0_$__cuda_sm3x_div_rn_noftz_f32_slowpath) ;  /* 0x0000001400d87944 */ /* 0x000fea0003c00000 */
.L_x_14:
[----:B------:R-:W-:Y:S05]  /*0ab0*/  BSYNC.RECONVERGENT B2 ;  /* 0x0000000000027941 */ /* 0x000fea0003800200 */
.L_x_13:
[----:B------:R0:W-:Y:S04]  /*0ac0*/  STG.E desc[UR12][R10.64+-0xc], R7 ;  /* 0xfffff4070a007986 */ /* 0x0001e8000c10190c */
[----:B------:R-:W2:Y:S01]  /*0ad0*/  LDG.E R9, desc[UR12][R14.64+-0x8] ;  /* 0xfffff80c0e097981 */ /* 0x000ea2000c1e1900 */
[----:B------:R-:W-:Y:S01]  /*0ae0*/  HFMA2 R0, -RZ, RZ, 0.96630859375, -0.0022525787353515625 ;  /* 0x3bbb989dff007431 */ /* 0x000fe200000001ff */
[----:B------:R-:W-:Y:S01]  /*0af0*/  MOV R13, 0x437c0000 ;  /* 0x437c0000000d7802 */ /* 0x000fe20000000f00 */
[----:B------:R-:W1:Y:S01]  /*0b00*/  MUFU.RCP R8, R3 ;  /* 0x0000000300087308 */ /* 0x000e620000001000 */
[----:B------:R-:W-:Y:S01]  /*0b10*/  BSSY.RECONVERGENT B2, `(.L_x_15) ;  /* 0x0000014000027945 */ /* 0x000fe20003800200 */
[----:B--2---:R-:W-:-:S04]  /*0b20*/  FADD R9, -R4, R9 ;  /* 0x0000000904097221 */ /* 0x004fc80000000100 */
[----:B------:R-:W-:-:S04]  /*0b30*/  FFMA.SAT R0, R9, R0, 0.5 ;  /* 0x3f00000009007423 */ /* 0x000fc80000002000 */
[----:B------:R-:W-:-:S04]  /*0b40*/  FFMA.RM R0, R0, R13, 12582913 ;  /* 0x4b40000100007423 */ /* 0x000fc8000000400d */
[C---:B------:R-:W-:Y:S01]  /*0b50*/  FADD R2, R0.reuse, -12583039 ;  /* 0xcb40007f00027421 */ /* 0x040fe20000000000 */
[----:B------:R-:W-:-:S03]  /*0b60*/  SHF.L.U32 R0, R0, 0x17, RZ ;  /* 0x0000001700007819 */ /* 0x000fc600000006ff */
[----:B------:R-:W-:-:S04]  /*0b70*/  FFMA R2, R9, 1.4426950216293334961, -R2 ;  /* 0x3fb8aa3b09027823 */ /* 0x000fc80000000802 */
[----:B------:R-:W-:Y:S01]  /*0b80*/  FFMA R2, R9, 1.925963033500011079e-08, R2 ;  /* 0x32a5706009027823 */ /* 0x000fe20000000002 */
[----:B-1----:R-:W-:-:S03]  /*0b90*/  FFMA R9, -R3, R8, 1 ;  /* 0x3f80000003097423 */ /* 0x002fc60000000108 */
[----:B0-----:R-:W0:Y:S02]  /*0ba0*/  MUFU.EX2 R7, R2 ;  /* 0x0000000200077308 */ /* 0x001e240000000800 */
        /* <DEDUP_REMOVED lines=10> */
.L_x_16:
[----:B------:R-:W-:Y:S05]  /*0c50*/  BSYNC.RECONVERGENT B2 ;  /* 0x0000000000027941 */ /* 0x000fea0003800200 */
.L_x_15:
        /* <DEDUP_REMOVED lines=25> */
.L_x_18:
[----:B------:R-:W-:Y:S05]  /*0df0*/  BSYNC.RECONVERGENT B2 ;  /* 0x0000000000027941 */ /* 0x000fea0003800200 */
.L_x_17:
        /* <DEDUP_REMOVED lines=25> */
.L_x_20:
[----:B------:R-:W-:Y:S05]  /*0f90*/  BSYNC.RECONVERGENT B2 ;  /* 0x0000000000027941 */ /* 0x000fea0003800200 */
.L_x_19:
        /* <DEDUP_REMOVED lines=25> */
.L_x_22:
[----:B------:R-:W-:Y:S05]  /*1130*/  BSYNC.RECONVERGENT B2 ;  /* 0x0000000000027941 */ /* 0x000fea0003800200 */
.L_x_21:
        /* <DEDUP_REMOVED lines=25> */
.L_x_24:
[----:B------:R-:W-:Y:S05]  /*12d0*/  BSYNC.RECONVERGENT B2 ;  /* 0x0000000000027941 */ /* 0x000fea0003800200 */
.L_x_23:
        /* <DEDUP_REMOVED lines=13> */
[----:B------:R-:W-:Y:S01]  /*13b0*/  FFMA R9, R0, 1.925963033500011079e-08, R9 ;  /* 0x32a5706000097823 */ /* 0x000fe20000000009 */
[----:B------:R-:W-:-:S05]  /*13c0*/  FFMA R0, R12, R7, R12 ;  /* 0x000000070c007223 */ /* 0x000fca000000000c */
[----:B------:R-:W0:Y:S02]  /*13d0*/  MUFU.EX2 R9, R9 ;  /* 0x0000000900097308 */ /* 0x000e240000000800 */
[----:B0-----:R-:W-:-:S06]  /*13e0*/  FMUL R8, R2, R9 ;  /* 0x0000000902087220 */ /* 0x001fcc0000400000 */
        /* <DEDUP_REMOVED lines=8> */
.L_x_26:
[----:B------:R-:W-:Y:S05]  /*1470*/  BSYNC.RECONVERGENT B2 ;  /* 0x0000000000027941 */ /* 0x000fea0003800200 */
.L_x_25:
[----:B------:R3:W-:Y:S01]  /*1480*/  STG.E desc[UR12][R10.64+0xc], R7 ;  /* 0x00000c070a007986 */ /* 0x0007e2000c10190c */
[----:B------:R-:W-:Y:S01]  /*1490*/  IADD3 R18, PT, PT, R18, 0x8, RZ ;  /* 0x0000000812127810 */ /* 0x000fe20007ffe0ff */
[----:B------:R-:W-:Y:S06]  /*14a0*/  @P2 BRA `(.L_x_27) ;  /* 0xfffffff000982947 */ /* 0x000fec000383ffff */
.L_x_10:
[----:B------:R-:W-:-:S13]  /*14b0*/  ISETP.NE.AND P0, PT, R19, RZ, PT ;  /* 0x000000ff1300720c */ /* 0x000fda0003f05270 */
[----:B------:R-:W-:Y:S05]  /*14c0*/  @!P0 EXIT ;  /* 0x000000000000894d */ /* 0x000fea0003800000 */
[----:B------:R-:W4:Y:S01]  /*14d0*/  LDCU UR4, c[0x0][0x394] ;  /* 0x00007280ff0477ac */ /* 0x000f220008000800 */
[----:B------:R-:W-:Y:S01]  /*14e0*/  ISETP.GE.U32.AND P0, PT, R19, 0x4, PT ;  /* 0x000000041300780c */ /* 0x000fe20003f06070 */
[----:B----4-:R-:W-:-:S12]  /*14f0*/  ULOP3.LUT UR4, UR4, 0x3, URZ, 0xc0, !UPT ;  /* 0x0000000304047892 */ /* 0x010fd8000f8ec0ff */
[----:B------:R-:W-:Y:S05]  /*1500*/  @!P0 BRA `(.L_x_28) ;  /* 0x0000000400b88947 */ /* 0x000fea0003800000 */
[----:B------:R-:W4:Y:S01]  /*1510*/  LDC.64 R14, c[0x0][0x380] ;  /* 0x0000e000ff0e7b82 */ /* 0x000f220000000a00 */
[----:B-1-3--:R-:W-:-:S05]  /*1520*/  IADD3 R10, PT, PT, R5, R6, RZ ;  /* 0x00000006050a7210 */ /* 0x00afca0007ffe0ff */
[----:B----4-:R-:W-:-:S05]  /*1530*/  IMAD.WIDE R14, R10, 0x4, R14 ;  /* 0x000000040a0e7825 */ /* 0x010fca00078e020e */
[----:B------:R-:W0:Y:S01]  /*1540*/  LDG.E R7, desc[UR12][R14.64] ;  /* 0x0000000c0e077981 */ /* 0x000e22000c1e1900 */
[----:B------:R-:W-:Y:S01]  /*1550*/  HFMA2 R0, -RZ, RZ, 0.96630859375, -0.0022525787353515625 ;  /* 0x3bbb989dff007431 */ /* 0x000fe200000001ff */
[----:B------:R-:W-:Y:S01]  /*1560*/  MOV R9, 0x437c0000 ;  /* 0x437c000000097802 */ /* 0x000fe20000000f00 */
[----:B--2---:R-:W1:Y:S01]  /*1570*/  MUFU.RCP R8, R3 ;  /* 0x0000000300087308 */ /* 0x004e620000001000 */
[----:B------:R-:W-:Y:S01]  /*1580*/  BSSY.RECONVERGENT B2, `(.L_x_29) ;  /* 0x0000014000027945 */ /* 0x000fe20003800200 */
[----:B0-----:R-:W-:-:S04]  /*1590*/  FADD R7, -R4, R7 ;  /* 0x0000000704077221 */ /* 0x001fc80000000100 */
[----:B------:R-:W-:-:S04]  /*15a0*/  FFMA.SAT R0, R7, R0, 0.5 ;  /* 0x3f00000007007423 */ /* 0x000fc80000002000 */
[----:B------:R-:W-:Y:S01]  /*15b0*/  FFMA.RM R0, R0, R9, 12582913 ;  /* 0x4b40000100007423 */ /* 0x000fe20000004009 */
[----:B-1----:R-:W-:-:S03]  /*15c0*/  FFMA R9, -R3, R8, 1 ;  /* 0x3f80000003097423 */ /* 0x002fc60000000108 */
        /* <DEDUP_REMOVED lines=15> */
.L_x_30:
[----:B------:R-:W-:Y:S05]  /*16c0*/  BSYNC.RECONVERGENT B2 ;  /* 0x0000000000027941 */ /* 0x000fea0003800200 */
.L_x_29:
[----:B------:R-:W0:Y:S02]  /*16d0*/  LDC.64 R8, c[0x0][0x388] ;  /* 0x0000e200ff087b82 */ /* 0x000e240000000a00 */
[----:B0-----:R-:W-:-:S05]  /*16e0*/  IMAD.WIDE R10, R10, 0x4, R8 ;  /* 0x000000040a0a7825 */ /* 0x001fca00078e0208 */
        /* <DEDUP_REMOVED lines=25> */
.L_x_32:
[----:B------:R-:W-:Y:S05]  /*1880*/  BSYNC.RECONVERGENT B2 ;  /* 0x0000000000027941 */ /* 0x000fea0003800200 */
.L_x_31:
        /* <DEDUP_REMOVED lines=25> */
.L_x_34:
[----:B------:R-:W-:Y:S05]  /*1a20*/  BSYNC.RECONVERGENT B2 ;  /* 0x0000000000027941 */ /* 0x000fea0003800200 */
.L_x_33:
        /* <DEDUP_REMOVED lines=25> */
.L_x_36:
[----:B------:R-:W-:Y:S05]  /*1bc0*/  BSYNC.RECONVERGENT B2 ;  /* 0x0000000000027941 */ /* 0x000fea0003800200 */
.L_x_35:
[----:B------:R4:W-:Y:S01]  /*1bd0*/  STG.E desc[UR12][R10.64+0xc], R7 ;  /* 0x00000c070a007986 */ /* 0x0009e2000c10190c */
[----:B------:R-:W-:-:S07]  /*1be0*/  IADD3 R6, PT, PT, R6, 0x4, RZ ;  /* 0x0000000406067810 */ /* 0x000fce0007ffe0ff */
.L_x_28:
[----:B------:R-:W-:-:S13]  /*1bf0*/  ISETP.NE.AND P0, PT, RZ, UR4, PT ;  /* 0x00000004ff007c0c */ /* 0x000fda000bf05270 */
[----:B------:R-:W-:Y:S05]  /*1c00*/  @!P0 EXIT ;  /* 0x000000000000894d */ /* 0x000fea0003800000 */
[----:B------:R-:W-:-:S09]  /*1c10*/  UISETP.NE.AND UP0, UPT, UR4, 0x1, UPT ;  /* 0x000000010400788c */ /* 0x000fd2000bf05270 */
[----:B------:R-:W-:Y:S05]  /*1c20*/  BRA.U !UP0, `(.L_x_37) ;  /* 0x0000000108e87547 */ /* 0x000fea000b800000 */
[----:B------:R-:W5:Y:S01]  /*1c30*/  LDC.64 R14, c[0x0][0x380] ;  /* 0x0000e000ff0e7b82 */ /* 0x000f620000000a00 */
[----:B-1-34-:R-:W-:-:S05]  /*1c40*/  IADD3 R10, PT, PT, R5, R6, RZ ;  /* 0x00000006050a7210 */ /* 0x01afca0007ffe0ff */
[----:B-----5:R-:W-:-:S05]  /*1c50*/  IMAD.WIDE R14, R10, 0x4, R14 ;  /* 0x000000040a0e7825 */ /* 0x020fca00078e020e */
        /* <DEDUP_REMOVED lines=24> */
.L_x_39:
[----:B------:R-:W-:Y:S05]  /*1de0*/  BSYNC.RECONVERGENT B2 ;  /* 0x0000000000027941 */ /* 0x000fea0003800200 */
.L_x_38:
[----:B------:R-:W0:Y:S02]  /*1df0*/  LDC.64 R8, c[0x0][0x388] ;  /* 0x0000e200ff087b82 */ /* 0x000e240000000a00 */
[----:B0-----:R-:W-:-:S05]  /*1e00*/  IMAD.WIDE R10, R10, 0x4, R8 ;  /* 0x000000040a0a7825 */ /* 0x001fca00078e0208 */
        /* <DEDUP_REMOVED lines=25> */
.L_x_41:
[----:B------:R-:W-:Y:S05]  /*1fa0*/  BSYNC.RECONVERGENT B2 ;  /* 0x0000000000027941 */ /* 0x000fea0003800200 */
.L_x_40:
[----:B------:R0:W-:Y:S01]  /*1fb0*/  STG.E desc[UR12][R10.64+0x4], R7 ;  /* 0x000004070a007986 */ /* 0x0001e2000c10190c */
[----:B------:R-:W-:-:S07]  /*1fc0*/  IADD3 R6, PT, PT, R6, 0x2, RZ ;  /* 0x0000000206067810 */ /* 0x000fce0007ffe0ff */
.L_x_37:
[----:B------:R-:W5:Y:S02]  /*1fd0*/  LDC R0, c[0x0][0x394] ;  /* 0x0000e500ff007b82 */ /* 0x000f640000000800 */
[----:B-----5:R-:W-:-:S04]  /*1fe0*/  LOP3.LUT R0, R0, 0x1, RZ, 0xc0, !PT ;  /* 0x0000000100007812 */ /* 0x020fc800078ec0ff */
[----:B------:R-:W-:-:S13]  /*1ff0*/  ISETP.NE.U32.AND P0, PT, R0, 0x1, PT ;  /* 0x000000010000780c */ /* 0x000fda0003f05070 */
[----:B------:R-:W-:Y:S05]  /*2000*/  @P0 EXIT ;  /* 0x000000000000094d */ /* 0x000fea0003800000 */
[----:B------:R-:W0:Y:S01]  /*2010*/  LDC.64 R8, c[0x0][0x380] ;  /* 0x0000e000ff087b82 */ /* 0x000e220000000a00 */
[----:B------:R-:W-:-:S05]  /*2020*/  IADD3 R5, PT, PT, R5, R6, RZ ;  /* 0x0000000605057210 */ /* 0x000fca0007ffe0ff */
[----:B01-34-:R-:W-:-:S06]  /*2030*/  IMAD.WIDE R6, R5, 0x4, R8 ;  /* 0x0000000405067825 */ /* 0x01bfcc00078e0208 */
[----:B------:R-:W3:Y:S01]  /*2040*/  LDG.E R7, desc[UR12][R6.64] ;  /* 0x0000000c06077981 */ /* 0x000ee2000c1e1900 */
[----:B------:R-:W-:Y:S01]  /*2050*/  HFMA2 R9, -RZ, RZ, 0.96630859375, -0.0022525787353515625 ;  /* 0x3bbb989dff097431 */ /* 0x000fe200000001ff */
[----:B------:R-:W-:Y:S01]  /*2060*/  MOV R11, 0x437c0000 ;  /* 0x437c0000000b7802 */ /* 0x000fe20000000f00 */
[----:B--2---:R-:W0:Y:S01]  /*2070*/  MUFU.RCP R2, R3 ;  /* 0x0000000300027308 */ /* 0x004e220000001000 */
[----:B------:R-:W-:Y:S01]  /*2080*/  BSSY.RECONVERGENT B2, `(.L_x_42) ;  /* 0x0000014000027945 */ /* 0x000fe20003800200 */
[----:B---3--:R-:W-:Y:S01]  /*2090*/  FADD R4, -R4, R7 ;  /* 0x0000000704047221 */ /* 0x008fe20000000100 */
[----:B0-----:R-:W-:-:S03]  /*20a0*/  FFMA R7, -R3, R2, 1 ;  /* 0x3f80000003077423 */ /* 0x001fc60000000102 */
[----:B------:R-:W-:-:S04]  /*20b0*/  FFMA.SAT R0, R4, R9, 0.5 ;  /* 0x3f00000004007423 */ /* 0x000fc80000002009 */
[----:B------:R-:W-:-:S04]  /*20c0*/  FFMA.RM R0, R0, R11, 12582913 ;  /* 0x4b40000100007423 */ /* 0x000fc8000000400b */
[C---:B------:R-:W-:Y:S01]  /*20d0*/  FADD R9, R0.reuse, -12583039 ;  /* 0xcb40007f00097421 */ /* 0x040fe20000000000 */
[----:B------:R-:W-:-:S03]  /*20e0*/  SHF.L.U32 R0, R0, 0x17, RZ ;  /* 0x0000001700007819 */ /* 0x000fc600000006ff */
[----:B------:R-:W-:-:S04]  /*20f0*/  FFMA R9, R4, 1.4426950216293334961, -R9 ;  /* 0x3fb8aa3b04097823 */ /* 0x000fc80000000809 */
[----:B------:R-:W-:-:S06]  /*2100*/  FFMA R9, R4, 1.925963033500011079e-08, R9 ;  /* 0x32a5706004097823 */ /* 0x000fcc0000000009 */
        /* <DEDUP_REMOVED lines=11> */
.L_x_43:
[----:B------:R-:W-:Y:S05]  /*21c0*/  BSYNC.RECONVERGENT B2 ;  /* 0x0000000000027941 */ /* 0x000fea0003800200 */
.L_x_42:
[----:B------:R-:W0:Y:S02]  /*21d0*/  LDC.64 R2, c[0x0][0x388] ;  /* 0x0000e200ff027b82 */ /* 0x000e240000000a00 */
[----:B0-----:R-:W-:-:S05]  /*21e0*/  IMAD.WIDE R2, R5, 0x4, R2 ;  /* 0x0000000405027825 */ /* 0x001fca00078e0202 */
[----:B------:R-:W-:Y:S01]  /*21f0*/  STG.E desc[UR12][R2.64], R7 ;  /* 0x0000000702007986 */ /* 0x000fe2000c10190c */
[----:B------:R-:W-:Y:S05]  /*2200*/  EXIT ;  /* 0x000000000000794d */ /* 0x000fea0003800000 */
        .weak           $__internal_0_$__cuda_sm3x_div_rn_noftz_f32_slowpath
        .type           $__internal_0_$__cuda_sm3x_div_rn_noftz_f32_slowpath,@function
        .size           $__internal_0_$__cuda_sm3x_div_rn_noftz_f32_slowpath,(.L_x_169 - $__internal_0_$__cuda_sm3x_div_rn_noftz_f32_slowpath)
$__internal_0_$__cuda_sm3x_div_rn_noftz_f32_slowpath:
[----:B------:R-:W-:Y:S01]  /*2210*/  SHF.R.U32.HI R7, RZ, 0x17, R3 ;  /* 0x00000017ff077819 */ /* 0x000fe20000011603 */
[----:B------:R-:W-:Y:S01]  /*2220*/  BSSY.RECONVERGENT B0, `(.L_x_44) ;  /* 0x0000063000007945 */ /* 0x000fe20003800200 */
[----:B------:R-:W-:Y:S02]  /*2230*/  SHF.R.U32.HI R9, RZ, 0x17, R0 ;  /* 0x00000017ff097819 */ /* 0x000fe40000011600 */
[----:B------:R-:W-:Y:S02]  /*2240*/  LOP3.LUT R7, R7, 0xff, RZ, 0xc0, !PT ;  /* 0x000000ff07077812 */ /* 0x000fe400078ec0ff */
[----:B------:R-:W-:Y:S02]  /*2250*/  LOP3.LUT R9, R9, 0xff, RZ, 0xc0, !PT ;  /* 0x000000ff09097812 */ /* 0x000fe400078ec0ff */
[----:B------:R-:W-:Y:S02]  /*2260*/  IADD3 R12, PT, PT, R7, -0x1, RZ ;  /* 0xffffffff070c7810 */ /* 0x000fe40007ffe0ff */
[----:B------:R-:W-:-:S02]  /*2270*/  IADD3 R13, PT, PT, R9, -0x1, RZ ;  /* 0xffffffff090d7810 */ /* 0x000fc40007ffe0ff */
[----:B------:R-:W-:Y:S02]  /*2280*/  ISETP.GT.U32.AND P0, PT, R12, 0xfd, PT ;  /* 0x000000fd0c00780c */ /* 0x000fe40003f04070 */
[----:B------:R-:W-:Y:S02]  /*2290*/  MOV R17, R3 ;  /* 0x0000000300117202 */ /* 0x000fe40000000f00 */
[----:B------:R-:W-:-:S13]  /*22a0*/  ISETP.GT.U32.OR P0, PT, R13, 0xfd, P0 ;  /* 0x000000fd0d00780c */ /* 0x000fda0000704470 */
[----:B------:R-:W-:Y:S01]  /*22b0*/  @!P0 MOV R8, RZ ;  /* 0x000000ff00088202 */ /* 0x000fe20000000f00 */
[----:B------:R-:W-:Y:S06]  /*22c0*/  @!P0 BRA `(.L_x_45) ;  /* 0x00000000005c8947 */ /* 0x000fec0003800000 */
[----:B------:R-:W-:Y:S02]  /*22d0*/  FSETP.GTU.FTZ.AND P0, PT, |R0|, +INF , PT ;  /* 0x7f8000000000780b */ /* 0x000fe40003f1c200 */
[----:B------:R-:W-:-:S04]  /*22e0*/  FSETP.GTU.FTZ.AND P1, PT, |R3|, +INF , PT ;  /* 0x7f8000000300780b */ /* 0x000fc80003f3c200 */
[----:B------:R-:W-:-:S13]  /*22f0*/  PLOP3.LUT P0, PT, P0, P1, PT, 0xf8, 0x8f ;  /* 0x00000000008f781c */ /* 0x000fda0000703f70 */
[----:B------:R-:W-:Y:S05]  /*2300*/  @P0 BRA `(.L_x_46) ;  /* 0x00000004004c0947 */ /* 0x000fea0003800000 */
[----:B------:R-:W-:-:S13]  /*2310*/  LOP3.LUT P0, RZ, R17, 0x7fffffff, R0, 0xc8, !PT ;  /* 0x7fffffff11ff7812 */ /* 0x000fda000780c800 */
[----:B------:R-:W-:Y:S05]  /*2320*/  @!P0 BRA `(.L_x_47) ;  /* 0x00000004003c8947 */ /* 0x000fea0003800000 */
[C---:B------:R-:W-:Y:S02]  /*2330*/  FSETP.NEU.FTZ.AND P3, PT, |R0|.reuse, +INF , PT ;  /* 0x7f8000000000780b */ /* 0x040fe40003f7d200 */
[----:B------:R-:W-:Y:S02]  /*2340*/  FSETP.NEU.FTZ.AND P1, PT, |R3|, +INF , PT ;  /* 0x7f8000000300780b */ /* 0x000fe40003f3d200 */
[----:B------:R-:W-:-:S11]  /*2350*/  FSETP.NEU.FTZ.AND P0, PT, |R0|, +INF , PT ;  /* 0x7f8000000000780b */ /* 0x000fd60003f1d200 */
[----:B------:R-:W-:Y:S05]  /*2360*/  @!P1 BRA !P3, `(.L_x_47) ;  /* 0x00000004002c9947 */ /* 0x000fea0005800000 */
[----:B------:R-:W-:-:S04]  /*2370*/  LOP3.LUT P3, RZ, R0, 0x7fffffff, RZ, 0xc0, !PT ;  /* 0x7fffffff00ff7812 */ /* 0x000fc8000786c0ff */
[----:B------:R-:W-:-:S13]  /*2380*/  PLOP3.LUT P1, PT, P1, P3, PT, 0x2f, 0xf2 ;  /* 0x0000000000f2781c */ /* 0x000fda0000f26577 */
[----:B------:R-:W-:Y:S05]  /*2390*/  @P1 BRA `(.L_x_48) ;  /* 0x0000000400181947 */ /* 0x000fea0003800000 */
[----:B------:R-:W-:-:S04]  /*23a0*/  LOP3.LUT P1, RZ, R17, 0x7fffffff, RZ, 0xc0, !PT ;  /* 0x7fffffff11ff7812 */ /* 0x000fc8000782c0ff */
[----:B------:R-:W-:-:S13]  /*23b0*/  PLOP3.LUT P0, PT, P0, P1, PT, 0x2f, 0xf2 ;  /* 0x0000000000f2781c */ /* 0x000fda0000702577 */
[----:B------:R-:W-:Y:S05]  /*23c0*/  @P0 BRA `(.L_x_49) ;  /* 0x0000000400000947 */ /* 0x000fea0003800000 */
[----:B------:R-:W-:Y:S02]  /*23d0*/  ISETP.GE.AND P0, PT, R13, RZ, PT ;  /* 0x000000ff0d00720c */ /* 0x000fe40003f06270 */
[----:B------:R-:W-:-:S11]  /*23e0*/  ISETP.GE.AND P1, PT, R12, RZ, PT ;  /* 0x000000ff0c00720c */ /* 0x000fd60003f26270 */
[----:B------:R-:W-:Y:S01]  /*23f0*/  @P0 MOV R8, RZ ;  /* 0x000000ff00080202 */ /* 0x000fe20000000f00 */
[----:B------:R-:W-:Y:S01]  /*2400*/  @!P0 FFMA R0, R0, 1.84467440737095516160e+19, RZ ;  /* 0x5f80000000008823 */ /* 0x000fe200000000ff */
[----:B------:R-:W-:Y:S01]  /*2410*/  @!P0 MOV R8, 0xffffffc0 ;  /* 0xffffffc000088802 */ /* 0x000fe20000000f00 */
[----:B------:R-:W-:-:S03]  /*2420*/  @!P1 FFMA R17, R3, 1.84467440737095516160e+19, RZ ;  /* 0x5f80000003119823 */ /* 0x000fc600000000ff */
[----:B------:R-:W-:-:S07]  /*2430*/  @!P1 IADD3 R8, PT, PT, R8, 0x40, RZ ;  /* 0x0000004008089810 */ /* 0x000fce0007ffe0ff */
.L_x_45:
[----:B------:R-:W-:Y:S01]  /*2440*/  LEA R12, R7, 0xc0800000, 0x17 ;  /* 0xc0800000070c7811 */ /* 0x000fe200078eb8ff */
[----:B------:R-:W-:Y:S01]  /*2450*/  BSSY.RECONVERGENT B1, `(.L_x_50) ;  /* 0x0000036000017945 */ /* 0x000fe20003800200 */
[----:B------:R-:W-:Y:S02]  /*2460*/  IADD3 R9, PT, PT, R9, -0x7f, RZ ;  /* 0xffffff8109097810 */ /* 0x000fe40007ffe0ff */
[----:B------:R-:W-:-:S03]  /*2470*/  IADD3 R21, PT, PT, -R12, R17, RZ ;  /* 0x000000110c157210 */ /* 0x000fc60007ffe1ff */
[----:B------:R-:W-:Y:S01]  /*2480*/  IMAD R0, R9, -0x800000, R0 ;  /* 0xff80000009007824 */ /* 0x000fe200078e0200 */
[----:B------:R-:W0:Y:S01]  /*2490*/  MUFU.RCP R12, R21 ;  /* 0x00000015000c7308 */ /* 0x000e220000001000 */
[----:B------:R-:W-:Y:S01]  /*24a0*/  FADD.FTZ R13, -R21, -RZ ;  /* 0x800000ff150d7221 */ /* 0x000fe20000010100 */
[----:B------:R-:W-:-:S04]  /*24b0*/  IADD3 R9, PT, PT, R9, 0x7f, -R7 ;  /* 0x0000007f09097810 */ /* 0x000fc80007ffe807 */
[----:B------:R-:W-:Y:S01]  /*24c0*/  IADD3 R9, PT, PT, R9, R8, RZ ;  /* 0x0000000809097210 */ /* 0x000fe20007ffe0ff */
[----:B0-----:R-:W-:-:S04]  /*24d0*/  FFMA R17, R12, R13, 1 ;  /* 0x3f8000000c117423 */ /* 0x001fc8000000000d */
[----:B------:R-:W-:-:S04]  /*24e0*/  FFMA R17, R12, R17, R12 ;  /* 0x000000110c117223 */ /* 0x000fc8000000000c */
[----:B------:R-:W-:-:S04]  /*24f0*/  FFMA R12, R0, R17, RZ ;  /* 0x00000011000c7223 */ /* 0x000fc800000000ff */
[----:B------:R-:W-:-:S04]  /*2500*/  FFMA R20, R13, R12, R0 ;  /* 0x0000000c0d147223 */ /* 0x000fc80000000000 */
[----:B------:R-:W-:-:S04]  /*2510*/  FFMA R20, R17, R20, R12 ;  /* 0x0000001411147223 */ /* 0x000fc8000000000c */
[----:B------:R-:W-:-:S04]  /*2520*/  FFMA R13, R13, R20, R0 ;  /* 0x000000140d0d7223 */ /* 0x000fc80000000000 */
[----:B------:R-:W-:-:S05]  /*2530*/  FFMA R0, R17, R13, R20 ;  /* 0x0000000d11007223 */ /* 0x000fca0000000014 */
[----:B------:R-:W-:-:S04]  /*2540*/  SHF.R.U32.HI R7, RZ, 0x17, R0 ;  /* 0x00000017ff077819 */ /* 0x000fc80000011600 */
[----:B------:R-:W-:-:S04]  /*2550*/  LOP3.LUT R8, R7, 0xff, RZ, 0xc0, !PT ;  /* 0x000000ff07087812 */ /* 0x000fc800078ec0ff */
[----:B------:R-:W-:-:S04]  /*2560*/  IADD3 R7, PT, PT, R8, R9, RZ ;  /* 0x0000000908077210 */ /* 0x000fc80007ffe0ff */
[----:B------:R-:W-:-:S04]  /*2570*/  IADD3 R8, PT, PT, R7, -0x1, RZ ;  /* 0xffffffff07087810 */ /* 0x000fc80007ffe0ff */
[----:B------:R-:W-:-:S13]  /*2580*/  ISETP.GE.U32.AND P0, PT, R8, 0xfe, PT ;  /* 0x000000fe0800780c */ /* 0x000fda0003f06070 */
[----:B------:R-:W-:Y:S05]  /*2590*/  @!P0 BRA `(.L_x_51) ;  /* 0x0000000000808947 */ /* 0x000fea0003800000 */
[----:B------:R-:W-:-:S13]  /*25a0*/  ISETP.GT.AND P0, PT, R7, 0xfe, PT ;  /* 0x000000fe0700780c */ /* 0x000fda0003f04270 */
[----:B------:R-:W-:Y:S05]  /*25b0*/  @P0 BRA `(.L_x_52) ;  /* 0x00000000006c0947 */ /* 0x000fea0003800000 */
[----:B------:R-:W-:-:S13]  /*25c0*/  ISETP.GE.AND P0, PT, R7, 0x1, PT ;  /* 0x000000010700780c */ /* 0x000fda0003f06270 */
[----:B------:R-:W-:Y:S05]  /*25d0*/  @P0 BRA `(.L_x_53) ;  /* 0x0000000000740947 */ /* 0x000fea0003800000 */
[----:B------:R-:W-:Y:S02]  /*25e0*/  ISETP.GE.AND P0, PT, R7, -0x18, PT ;  /* 0xffffffe80700780c */ /* 0x000fe40003f06270 */
[----:B------:R-:W-:-:S11]  /*25f0*/  LOP3.LUT R0, R0, 0x80000000, RZ, 0xc0, !PT ;  /* 0x8000000000007812 */ /* 0x000fd600078ec0ff */
[----:B------:R-:W-:Y:S05]  /*2600*/  @!P0 BRA `(.L_x_53) ;  /* 0x0000000000688947 */ /* 0x000fea0003800000 */
[CCC-:B------:R-:W-:Y:S01]  /*2610*/  FFMA.RZ R8, R17.reuse, R13.reuse, R20.reuse ;  /* 0x0000000d11087223 */ /* 0x1c0fe2000000c014 */
[CCC-:B------:R-:W-:Y:S01]  /*2620*/  FFMA.RP R9, R17.reuse, R13.reuse, R20.reuse ;  /* 0x0000000d11097223 */ /* 0x1c0fe20000008014 */
[----:B------:R-:W-:Y:S01]  /*2630*/  FFMA.RM R20, R17, R13, R20 ;  /* 0x0000000d11147223 */ /* 0x000fe20000004014 */
[C---:B------:R-:W-:Y:S02]  /*2640*/  IADD3 R12, PT, PT, R7.reuse, 0x20, RZ ;  /* 0x00000020070c7810 */ /* 0x040fe40007ffe0ff */
[----:B------:R-:W-:Y:S02]  /*2650*/  LOP3.LUT R8, R8, 0x7fffff, RZ, 0xc0, !PT ;  /* 0x007fffff08087812 */ /* 0x000fe400078ec0ff */
[C---:B------:R-:W-:Y:S02]  /*2660*/  ISETP.NE.AND P3, PT, R7.reuse, RZ, PT ;  /* 0x000000ff0700720c */ /* 0x040fe40003f65270 */
[----:B------:R-:W-:Y:S02]  /*2670*/  LOP3.LUT R13, R8, 0x800000, RZ, 0xfc, !PT ;  /* 0x00800000080d7812 */ /* 0x000fe400078efcff */
[----:B------:R-:W-:-:S02]  /*2680*/  ISETP.NE.AND P1, PT, R7, RZ, PT ;  /* 0x000000ff0700720c */ /* 0x000fc40003f25270 */
[----:B------:R-:W-:Y:S02]  /*2690*/  IADD3 R7, PT, PT, -R7, RZ, RZ ;  /* 0x000000ff07077210 */ /* 0x000fe40007ffe1ff */
[----:B------:R-:W-:Y:S02]  /*26a0*/  SHF.L.U32 R12, R13, R12, RZ ;  /* 0x0000000c0d0c7219 */ /* 0x000fe400000006ff */
[----:B------:R-:W-:Y:S02]  /*26b0*/  FSETP.NEU.FTZ.AND P0, PT, R9, R20, PT ;  /* 0x000000140900720b */ /* 0x000fe40003f1d000 */
[----:B------:R-:W-:Y:S02]  /*26c0*/  SEL R8, R7, RZ, P3 ;  /* 0x000000ff07087207 */ /* 0x000fe40001800000 */
[----:B------:R-:W-:Y:S02]  /*26d0*/  ISETP.NE.AND P1, PT, R12, RZ, P1 ;  /* 0x000000ff0c00720c */ /* 0x000fe40000f25270 */
[----:B------:R-:W-:-:S02]  /*26e0*/  SHF.R.U32.HI R8, RZ, R8, R13 ;  /* 0x00000008ff087219 */ /* 0x000fc4000001160d */
[----:B------:R-:W-:Y:S02]  /*26f0*/  PLOP3.LUT P0, PT, P0, P1, PT, 0xf8, 0x8f ;  /* 0x00000000008f781c */ /* 0x000fe40000703f70 */
[----:B------:R-:W-:Y:S02]  /*2700*/  SHF.R.U32.HI R12, RZ, 0x1, R8 ;  /* 0x00000001ff0c7819 */ /* 0x000fe40000011608 */
[----:B------:R-:W-:-:S04]  /*2710*/  SEL R7, RZ, 0x1, !P0 ;  /* 0x00000001ff077807 */ /* 0x000fc80004000000 */
[----:B------:R-:W-:-:S04]  /*2720*/  LOP3.LUT R7, R7, 0x1, R12, 0xf8, !PT ;  /* 0x0000000107077812 */ /* 0x000fc800078ef80c */
[----:B------:R-:W-:-:S04]  /*2730*/  LOP3.LUT R7, R7, R8, RZ, 0xc0, !PT ;  /* 0x0000000807077212 */ /* 0x000fc800078ec0ff */
[----:B------:R-:W-:-:S04]  /*2740*/  IADD3 R7, PT, PT, R12, R7, RZ ;  /* 0x000000070c077210 */ /* 0x000fc80007ffe0ff */
[----:B------:R-:W-:Y:S01]  /*2750*/  LOP3.LUT R0, R7, R0, RZ, 0xfc, !PT ;  /* 0x0000000007007212 */ /* 0x000fe200078efcff */
[----:B------:R-:W-:Y:S06]  /*2760*/  BRA `(.L_x_53) ;  /* 0x0000000000107947 */ /* 0x000fec0003800000 */
.L_x_52:
[----:B------:R-:W-:-:S04]  /*2770*/  LOP3.LUT R0, R0, 0x80000000, RZ, 0xc0, !PT ;  /* 0x8000000000007812 */ /* 0x000fc800078ec0ff */
[----:B------:R-:W-:Y:S01]  /*2780*/  LOP3.LUT R0, R0, 0x7f800000, RZ, 0xfc, !PT ;  /* 0x7f80000000007812 */ /* 0x000fe200078efcff */
[----:B------:R-:W-:Y:S06]  /*2790*/  BRA `(.L_x_53) ;  /* 0x0000000000047947 */ /* 0x000fec0003800000 */
.L_x_51:
[----:B------:R-:W-:-:S07]  /*27a0*/  LEA R0, R9, R0, 0x17 ;  /* 0x0000000009007211 */ /* 0x000fce00078eb8ff */
.L_x_53:
[----:B------:R-:W-:Y:S05]  /*27b0*/  BSYNC.RECONVERGENT B1 ;  /* 0x0000000000017941 */ /* 0x000fea0003800200 */
.L_x_50:
[----:B------:R-:W-:Y:S05]  /*27c0*/  BRA `(.L_x_54) ;  /* 0x0000000000207947 */ /* 0x000fea0003800000 */
.L_x_49:
[----:B------:R-:W-:-:S04]  /*27d0*/  LOP3.LUT R0, R17, 0x80000000, R0, 0x48, !PT ;  /* 0x8000000011007812 */ /* 0x000fc800078e4800 */
[----:B------:R-:W-:Y:S01]  /*27e0*/  LOP3.LUT R0, R0, 0x7f800000, RZ, 0xfc, !PT ;  /* 0x7f80000000007812 */ /* 0x000fe200078efcff */
[----:B------:R-:W-:Y:S06]  /*27f0*/  BRA `(.L_x_54) ;  /* 0x0000000000147947 */ /* 0x000fec0003800000 */
.L_x_48:
[----:B------:R-:W-:Y:S01]  /*2800*/  LOP3.LUT R0, R17, 0x80000000, R0, 0x48, !PT ;  /* 0x8000000011007812 */ /* 0x000fe200078e4800 */
[----:B------:R-:W-:Y:S06]  /*2810*/  BRA `(.L_x_54) ;  /* 0x00000000000c7947 */ /* 0x000fec0003800000 */
.L_x_47:
[----:B------:R-:W0:Y:S01]  /*2820*/  MUFU.RSQ R0, -QNAN ;  /* 0xffc0000000007908 */ /* 0x000e220000001400 */
[----:B------:R-:W-:Y:S05]  /*2830*/  BRA `(.L_x_54) ;  /* 0x0000000000047947 */ /* 0x000fea0003800000 */
.L_x_46:
[----:B------:R-:W-:-:S07]  /*2840*/  FADD.FTZ R0, R0, R3 ;  /* 0x0000000300007221 */ /* 0x000fce0000010000 */
.L_x_54:
[----:B------:R-:W-:Y:S05]  /*2850*/  BSYNC.RECONVERGENT B0 ;  /* 0x0000000000007941 */ /* 0x000fea0003800200 */
.L_x_44:
[----:B------:R-:W-:Y:S01]  /*2860*/  HFMA2 R9, -RZ, RZ, 0, 0 ;  /* 0x00000000ff097431 */ /* 0x000fe200000001ff */
[----:B------:R-:W-:Y:S02]  /*2870*/  MOV R8, R2 ;  /* 0x0000000200087202 */ /* 0x000fe40000000f00 */
[----:B0-----:R-:W-:Y:S02]  /*2880*/  MOV R7, R0 ;  /* 0x0000000000077202 */ /* 0x001fe40000000f00 */
[----:B------:R-:W-:Y:S05]  /*2890*/  RET.REL.NODEC R8 `(_Z25softmax_kernel_reduction2PfS_ii) ;  /* 0xffffffd408d87950 */ /* 0x000fea0003c3ffff */
.L_x_55:
[----:B------:R-:W-:-:S00]  /*28a0*/  BRA `(.L_x_55) ;  /* 0xfffffffc00fc7947 */ /* 0x000fc0000383ffff */
[----:B------:R-:W-:-:S00]  /*28b0*/  NOP ;  /* 0x0000000000007918 */ /* 0x000fc00000000000 */
        /* <DEDUP_REMOVED lines=12> */
.L_x_169:


//--------------------- .text._Z24softmax_kernel_reductionPfS_ii --------------------------
	.section	.text._Z24softmax_kernel_reductionPfS_ii,"ax",@progbits
	.align	128
        .global         _Z24softmax_kernel_reductionPfS_ii
        .type           _Z24softmax_kernel_reductionPfS_ii,@function
        .size           _Z24softmax_kernel_reductionPfS_ii,(.L_x_170 - _Z24softmax_kernel_reductionPfS_ii)
        .other          _Z24softmax_kernel_reductionPfS_ii,@"STO_CUDA_ENTRY STV_DEFAULT"
_Z24softmax_kernel_reductionPfS_ii:
.text._Z24softmax_kernel_reductionPfS_ii:
        /* <DEDUP_REMOVED lines=17> */
.L_x_58:
[----:B------:R-:W-:-:S04]  /*0110*/  IMAD R3, R5, UR4, R8 ;  /* 0x0000000405037c24 */ /* 0x000fc8000f8e0208 */
[----:B0-----:R-:W-:-:S06]  /*0120*/  IMAD.WIDE R2, R3, 0x4, R6 ;  /* 0x0000000403027825 */ /* 0x001fcc00078e0206 */
[----:B------:R-:W2:Y:S01]  /*0130*/  LDG.E R3, desc[UR10][R2.64] ;  /* 0x0000000a02037981 */ /* 0x000ea2000c1e1900 */
[----:B------:R-:W-:-:S04]  /*0140*/  IADD3 R8, PT, PT, R0, R8, RZ ;  /* 0x0000000800087210 */ /* 0x000fc80007ffe0ff */
[----:B------:R-:W-:Y:S02]  /*0150*/  ISETP.GE.AND P0, PT, R8, UR4, PT ;  /* 0x0000000408007c0c */ /* 0x000fe4000bf06270 */
[----:B--2---:R-:W-:-:S11]  /*0160*/  FMNMX R4, R3, R4, !PT ;  /* 0x0000000403047209 */ /* 0x004fd60007800000 */
[----:B------:R-:W-:Y:S05]  /*0170*/  @!P0 BRA `(.L_x_58) ;  /* 0xfffffffc00e48947 */ /* 0x000fea000383ffff */
.L_x_57:
[----:B------:R-:W-:Y:S05]  /*0180*/  BSYNC.RECONVERGENT B0 ;  /* 0x0000000000007941 */ /* 0x000fea0003800200 */
.L_x_56:
[----:B------:R-:W0:Y:S01]  /*0190*/  S2UR UR5, SR_CgaCtaId ;  /* 0x00000000000579c3 */ /* 0x000e220000008800 */
[----:B------:R-:W-:Y:S01]  /*01a0*/  UMOV UR4, 0x400 ;  /* 0x0000040000047882 */ /* 0x000fe20000000000 */
[----:B------:R-:W-:Y:S01]  /*01b0*/  ISETP.GE.U32.AND P0, PT, R0, 0x2, PT ;  /* 0x000000020000780c */ /* 0x000fe20003f06070 */
[----:B0-----:R-:W-:-:S06]  /*01c0*/  ULEA UR4, UR5, UR4, 0x18 ;  /* 0x0000000405047291 */ /* 0x001fcc000f8ec0ff */
[----:B------:R-:W-:-:S05]  /*01d0*/  LEA R3, R9, UR4, 0x2 ;  /* 0x0000000409037c11 */ /* 0x000fca000f8e10ff */
[----:B------:R0:W-:Y:S01]  /*01e0*/  STS [R3], R4 ;  /* 0x0000000403007388 */ /* 0x0001e20000000800 */
[----:B------:R-:W-:Y:S06]  /*01f0*/  BAR.SYNC.DEFER_BLOCKING 0x0 ;  /* 0x0000000000007b1d */ /* 0x000fec0000010000 */
[----:B------:R-:W-:Y:S05]  /*0200*/  @!P0 BRA `(.L_x_59) ;  /* 0x00000000002c8947 */ /* 0x000fea0003800000 */
.L_x_60:
[----:B------:R-:W-:-:S04]  /*0210*/  SHF.R.U32.HI R6, RZ, 0x1, R0 ;  /* 0x00000001ff067819 */ /* 0x000fc80000011600 */
[----:B------:R-:W-:-:S13]  /*0220*/  ISETP.GE.U32.AND P0, PT, R9, R6, PT ;  /* 0x000000060900720c */ /* 0x000fda0003f06070 */
[----:B0-----:R-:W-:Y:S01]  /*0230*/  @!P0 LEA R4, R6, R3, 0x2 ;  /* 0x0000000306048211 */ /* 0x001fe200078e10ff */
[----:B------:R-:W-:Y:S04]  /*0240*/  @!P0 LDS R2, [R3] ;  /* 0x0000000003028984 */ /* 0x000fe80000000800 */
[----:B------:R-:W0:Y:S02]  /*0250*/  @!P0 LDS R7, [R4] ;  /* 0x0000000004078984 */ /* 0x000e240000000800 */
[----:B0-----:R-:W-:-:S05]  /*0260*/  @!P0 FMNMX R2, R2, R7, !PT ;  /* 0x0000000702028209 */ /* 0x001fca0007800000 */
[----:B------:R1:W-:Y:S01]  /*0270*/  @!P0 STS [R3], R2 ;  /* 0x0000000203008388 */ /* 0x0003e20000000800 */
[----:B------:R-:W-:Y:S01]  /*0280*/  BAR.SYNC.DEFER_BLOCKING 0x0 ;  /* 0x0000000000007b1d */ /* 0x000fe20000010000 */
[----:B------:R-:W-:Y:S02]  /*0290*/  ISETP.GT.U32.AND P0, PT, R0, 0x3, PT ;  /* 0x000000030000780c */ /* 0x000fe40003f04070 */
[----:B------:R-:W-:-:S11]  /*02a0*/  MOV R0, R6 ;  /* 0x0000000600007202 */ /* 0x000fd60000000f00 */
[----:B-1----:R-:W-:Y:S05]  /*02b0*/  @P0 BRA `(.L_x_60) ;  /* 0xfffffffc00d40947 */ /* 0x002fea000383ffff */
.L_x_59:
[----:B------:R-:W1:Y:S01]  /*02c0*/  S2UR UR5, SR_CgaCtaId ;  /* 0x00000000000579c3 */ /* 0x000e620000008800 */
[----:B------:R-:W-:Y:S01]  /*02d0*/  UMOV UR4, 0x400 ;  /* 0x0000040000047882 */ /* 0x000fe20000000000 */
[----:B0-----:R-:W-:Y:S01]  /*02e0*/  HFMA2 R3, -RZ, RZ, 0, 0 ;  /* 0x00000000ff037431 */ /* 0x001fe200000001ff */
[----:B-1----:R-:W-:Y:S01]  /*02f0*/  ULEA UR4, UR5, UR4, 0x18 ;  /* 0x0000000405047291 */ /* 0x002fe2000f8ec0ff */
[----:B------:R-:W0:Y:S08]  /*0300*/  LDCU UR5, c[0x0][0x394] ;  /* 0x00007280ff0577ac */ /* 0x000e300008000800 */
[----:B------:R-:W1:Y:S01]  /*0310*/  LDS R4, [UR4] ;  /* 0x00000004ff047984 */ /* 0x000e620008000800 */
[----:B0-----:R-:W-:-:S09]  /*0320*/  UISETP.GE.AND UP0, UPT, UR5, 0x1, UPT ;  /* 0x000000010500788c */ /* 0x001fd2000bf06270 */
[----:B------:R-:W-:Y:S05]  /*0330*/  BRA.U !UP0, `(.L_x_61) ;  /* 0x0000000d08287547 */ /* 0x000fea000b800000 */
[----:B------:R-:W-:Y:S02]  /*0340*/  UISETP.GE.U32.AND UP1, UPT, UR5, 0x8, UPT ;  /* 0x000000080500788c */ /* 0x000fe4000bf26070 */
[----:B------:R-:W-:Y:S01]  /*0350*/  IMAD R0, R5, UR5, RZ ;  /* 0x0000000505007c24 */ /* 0x000fe2000f8e02ff */
[----:B------:R-:W-:Y:S01]  /*0360*/  ULOP3.LUT UR8, UR5, 0x7, URZ, 0xc0, !UPT ;  /* 0x0000000705087892 */ /* 0x000fe2000f8ec0ff */
[----:B------:R-:W-:Y:S01]  /*0370*/  MOV R3, RZ ;  /* 0x000000ff00037202 */ /* 0x000fe20000000f00 */
[----:B------:R-:W-:Y:S02]  /*0380*/  UMOV UR4, URZ ;  /* 0x000000ff00047c82 */ /* 0x000fe40008000000 */
[----:B------:R-:W-:Y:S02]  /*0390*/  UISETP.NE.AND UP0, UPT, UR8, URZ, UPT ;  /* 0x000000ff0800728c */ /* 0x000fe4000bf05270 */
[----:B------:R-:W-:Y:S09]  /*03a0*/  BRA.U !UP1, `(.L_x_62) ;  /* 0x0000000509807547 */ /* 0x000ff2000b800000 */
[----:B------:R-:W0:Y:S01]  /*03b0*/  LDCU.64 UR6, c[0x0][0x380] ;  /* 0x00007000ff0677ac */ /* 0x000e220008000a00 */
[----:B------:R-:W-:Y:S02]  /*03c0*/  MOV R3, RZ ;  /* 0x000000ff00037202 */ /* 0x000fe40000000f00 */
[----:B------:R-:W-:Y:S01]  /*03d0*/  MOV R2, R0 ;  /* 0x0000000000027202 */ /* 0x000fe20000000f00 */
[----:B------:R-:W-:-:S04]  /*03e0*/  ULOP3.LUT UR4, UR5, 0x7ffffff8, URZ, 0xc0, !UPT ;  /* 0x7ffffff805047892 */ /* 0x000fc8000f8ec0ff */
[----:B------:R-:W-:Y:S02]  /*03f0*/  UIADD3 UR9, UPT, UPT, -UR4, URZ, URZ ;  /* 0x000000ff04097290 */ /* 0x000fe4000fffe1ff */
[----:B0-----:R-:W-:-:S04]  /*0400*/  UIADD3 UR5, UP1, UPT, UR6, 0x10, URZ ;  /* 0x0000001006057890 */ /* 0x001fc8000ff3e0ff */
[----:B------:R-:W-:-:S12]  /*0410*/  UIADD3.X UR6, UPT, UPT, URZ, UR7, URZ, UP1, !UPT ;  /* 0x00000007ff067290 */ /* 0x000fd80008ffe4ff */
.L_x_63:
[----:B------:R-:W-:Y:S02]  /*0420*/  MOV R22, UR5 ;  /* 0x0000000500167c02 */ /* 0x000fe40008000f00 */
[----:B------:R-:W-:-:S03]  /*0430*/  MOV R23, UR6 ;  /* 0x0000000600177c02 */ /* 0x000fc60008000f00 */
[----:B------:R-:W-:-:S05]  /*0440*/  IMAD.WIDE R22, R2, 0x4, R22 ;  /* 0x0000000402167825 */ /* 0x000fca00078e0216 */
[----:B------:R-:W1:Y:S04]  /*0450*/  LDG.E R7, desc[UR10][R22.64+-0x10] ;  /* 0xfffff00a16077981 */ /* 0x000e68000c1e1900 */
[----:B------:R-:W2:Y:S04]  /*0460*/  LDG.E R13, desc[UR10][R22.64+-0xc] ;  /* 0xfffff40a160d7981 */ /* 0x000ea8000c1e1900 */
[----:B------:R-:W3:Y:S04]  /*0470*/  LDG.E R21, desc[UR10][R22.64+-0x8] ;  /* 0xfffff80a16157981 */ /* 0x000ee8000c1e1900 */
[----:B------:R-:W4:Y:S04]  /*0480*/  LDG.E R27, desc[UR10][R22.64+-0x4] ;  /* 0xfffffc0a161b7981 */ /* 0x000f28000c1e1900 */
[----:B------:R-:W5:Y:S04]  /*0490*/  LDG.E R11, desc[UR10][R22.64] ;  /* 0x0000000a160b7981 */ /* 0x000f68000c1e1900 */
[----:B------:R-:W5:Y:S04]  /*04a0*/  LDG.E R19, desc[UR10][R22.64+0x4] ;  /* 0x0000040a16137981 */ /* 0x000f68000c1e1900 */
[----:B------:R-:W5:Y:S04]  /*04b0*/  LDG.E R17, desc[UR10][R22.64+0x8] ;  /* 0x0000080a16117981 */ /* 0x000f68000c1e1900 */
[----:B------:R4:W5:Y:S01]  /*04c0*/  LDG.E R15, desc[UR10][R22.64+0xc] ;  /* 0x00000c0a160f7981 */ /* 0x000962000c1e1900 */
[----:B------:R-:W-:Y:S01]  /*04d0*/  HFMA2 R8, -RZ, RZ, 0.96630859375, -0.0022525787353515625 ;  /* 0x3bbb989dff087431 */ /* 0x000fe200000001ff */
[----:B------:R-:W-:Y:S01]  /*04e0*/  MOV R10, 0x437c0000 ;  /* 0x437c0000000a7802 */ /* 0x000fe20000000f00 */
[----:B------:R-:W-:Y:S01]  /*04f0*/  UIADD3 UR9, UPT, UPT, UR9, 0x8, URZ ;  /* 0x0000000809097890 */ /* 0x000fe2000fffe0ff */
[----:B------:R-:W-:-:S03]  /*0500*/  IADD3 R2, PT, PT, R2, 0x8, RZ ;  /* 0x0000000802027810 */ /* 0x000fc60007ffe0ff */
[----:B------:R-:W-:Y:S01]  /*0510*/  UISETP.NE.AND UP1, UPT, UR9, URZ, UPT ;  /* 0x000000ff0900728c */ /* 0x000fe2000bf25270 */
[----:B-1----:R-:W-:-:S04]  /*0520*/  FADD R7, -R4, R7 ;  /* 0x0000000704077221 */ /* 0x002fc80000000100 */
[----:B------:R-:W-:Y:S01]  /*0530*/  FFMA.SAT R9, R7, R8, 0.5 ;  /* 0x3f00000007097423 */ /* 0x000fe20000002008 */
[----:B--2---:R-:W-:-:S03]  /*0540*/  FADD R13, -R4, R13 ;  /* 0x0000000d040d7221 */ /* 0x004fc60000000100 */
[----:B------:R-:W-:Y:S01]  /*0550*/  FFMA.RM R9, R9, R10, 12582913 ;  /* 0x4b40000109097423 */ /* 0x000fe2000000400a */
[----:B------:R-:W-:Y:S01]  /*0560*/  FFMA.SAT R25, R13, R8, 0.5 ;  /* 0x3f0000000d197423 */ /* 0x000fe20000002008 */
[C---:B---3--:R-:W-:Y:S02]  /*0570*/  FADD R21, -R4.reuse, R21 ;  /* 0x0000001504157221 */ /* 0x048fe40000000100 */
[----:B------:R-:W-:Y:S01]  /*0580*/  FADD R12, R9, -12583039 ;  /* 0xcb40007f090c7421 */ /* 0x000fe20000000000 */
[----:B----4-:R-:W-:Y:S01]  /*0590*/  FADD R23, -R4, R27 ;  /* 0x0000001b04177221 */ /* 0x010fe20000000100 */
[----:B------:R-:W-:Y:S01]  /*05a0*/  FFMA.RM R6, R25, R10, 12582913 ;  /* 0x4b40000119067423 */ /* 0x000fe2000000400a */
[-C--:B------:R-:W-:Y:S01]  /*05b0*/  FFMA.SAT R25, R21, R8.reuse, 0.5 ;  /* 0x3f00000015197423 */ /* 0x080fe20000002008 */
[----:B------:R-:W-:Y:S01]  /*05c0*/  FFMA R12, R7, 1.4426950216293334961, -R12 ;  /* 0x3fb8aa3b070c7823 */ /* 0x000fe2000000080c */
[----:B------:R-:W-:Y:S01]  /*05d0*/  FFMA.SAT R27, R23, R8, 0.5 ;  /* 0x3f000000171b7423 */ /* 0x000fe20000002008 */
[----:B------:R-:W-:-:S02]  /*05e0*/  FADD R14, R6, -12583039 ;  /* 0xcb40007f060e7421 */ /* 0x000fc40000000000 */
[----:B------:R-:W-:Y:S01]  /*05f0*/  FFMA R12, R7, 1.925963033500011079e-08, R12 ;  /* 0x32a57060070c7823 */ /* 0x000fe2000000000c */
[-C--:B------:R-:W-:Y:S01]  /*0600*/  FFMA.RM R7, R25, R10.reuse, 12582913 ;  /* 0x4b40000119077423 */ /* 0x080fe2000000400a */
[C---:B-----5:R-:W-:Y:S01]  /*0610*/  FADD R25, -R4.reuse, R11 ;  /* 0x0000000b04197221 */ /* 0x060fe20000000100 */
[----:B------:R-:W-:Y:S01]  /*0620*/  FFMA.RM R11, R27, R10, 12582913 ;  /* 0x4b4000011b0b7423 */ /* 0x000fe2000000400a */
[----:B------:R-:W-:Y:S01]  /*0630*/  FFMA R14, R13, 1.4426950216293334961, -R14 ;  /* 0x3fb8aa3b0d0e7823 */ /* 0x000fe2000000080e */
[----:B------:R-:W-:Y:S01]  /*0640*/  FADD R16, R7, -12583039 ;  /* 0xcb40007f07107421 */ /* 0x000fe20000000000 */
[----:B------:R-:W-:Y:S01]  /*0650*/  FFMA.SAT R29, R25, R8, 0.5 ;  /* 0x3f000000191d7423 */ /* 0x000fe20000002008 */
[----:B------:R-:W-:Y:S01]  /*0660*/  FADD R18, R11, -12583039 ;  /* 0xcb40007f0b127421 */ /* 0x000fe20000000000 */
[----:B------:R-:W-:Y:S01]  /*0670*/  FFMA R13, R13, 1.925963033500011079e-08, R14 ;  /* 0x32a570600d0d7823 */ /* 0x000fe2000000000e */
[----:B------:R-:W-:Y:S01]  /*0680*/  FADD R27, -R4, R19 ;  /* 0x00000013041b7221 */ /* 0x000fe20000000100 */
[----:B------:R-:W-:Y:S01]  /*0690*/  FFMA.RM R14, R29, R10, 12582913 ;  /* 0x4b4000011d0e7423 */ /* 0x000fe2000000400a */
[----:B------:R-:W-:Y:S01]  /*06a0*/  FFMA R18, R23, 1.4426950216293334961, -R18 ;  /* 0x3fb8aa3b17127823 */ /* 0x000fe20000000812 */
[----:B------:R-:W0:Y:S01]  /*06b0*/  MUFU.EX2 R12, R12 ;  /* 0x0000000c000c7308 */ /* 0x000e220000000800 */
[----:B------:R-:W-:Y:S01]  /*06c0*/  FFMA R16, R21, 1.4426950216293334961, -R16 ;  /* 0x3fb8aa3b15107823 */ /* 0x000fe20000000810 */
[----:B------:R-:W-:Y:S01]  /*06d0*/  FADD R20, R14, -12583039 ;  /* 0xcb40007f0e147421 */ /* 0x000fe20000000000 */
[----:B------:R-:W-:Y:S01]  /*06e0*/  FFMA R18, R23, 1.925963033500011079e-08, R18 ;  /* 0x32a5706017127823 */ /* 0x000fe20000000012 */
[----:B------:R-:W-:Y:S01]  /*06f0*/  FFMA.SAT R19, R27, R8, 0.5 ;  /* 0x3f0000001b137423 */ /* 0x000fe20000002008 */
[C---:B------:R-:W-:Y:S01]  /*0700*/  FADD R23, -R4.reuse, R17 ;  /* 0x0000001104177221 */ /* 0x040fe20000000100 */
[----:B------:R-:W-:Y:S01]  /*0710*/  FFMA R16, R21, 1.925963033500011079e-08, R16 ;  /* 0x32a5706015107823 */ /* 0x000fe20000000010 */
[----:B------:R-:W-:Y:S01]  /*0720*/  FFMA R20, R25, 1.4426950216293334961, -R20 ;  /* 0x3fb8aa3b19147823 */ /* 0x000fe20000000814 */
[----:B------:R-:W-:Y:S01]  /*0730*/  FFMA.RM R17, R19, R10, 12582913 ;  /* 0x4b40000113117423 */ /* 0x000fe2000000400a */
[----:B------:R-:W-:Y:S01]  /*0740*/  FFMA.SAT R29, R23, R8, 0.5 ;  /* 0x3f000000171d7423 */ /* 0x000fe20000002008 */
[----:B------:R-:W-:Y:S01]  /*0750*/  FADD R21, -R4, R15 ;  /* 0x0000000f04157221 */ /* 0x000fe20000000100 */
[----:B------:R-:W1:Y:S01]  /*0760*/  MUFU.EX2 R13, R13 ;  /* 0x0000000d000d7308 */ /* 0x000e620000000800 */
[----:B------:R-:W-:Y:S01]  /*0770*/  FFMA R19, R25, 1.925963033500011079e-08, R20 ;  /* 0x32a5706019137823 */ /* 0x000fe20000000014 */
[----:B------:R-:W-:Y:S01]  /*0780*/  FADD R22, R17, -12583039 ;  /* 0xcb40007f11167421 */ /* 0x000fe20000000000 */
[----:B------:R-:W-:Y:S01]  /*0790*/  FFMA.RM R15, R29, R10, 12582913 ;  /* 0x4b4000011d0f7423 */ /* 0x000fe2000000400a */
[----:B------:R-:W-:Y:S01]  /*07a0*/  FFMA.SAT R25, R21, R8, 0.5 ;  /* 0x3f00000015197423 */ /* 0x000fe20000002008 */
[----:B------:R-:W-:Y:S01]  /*07b0*/  SHF.L.U32 R20, R9, 0x17, RZ ;  /* 0x0000001709147819 */ /* 0x000fe200000006ff */
[----:B------:R-:W-:Y:S01]  /*07c0*/  FFMA R22, R27, 1.4426950216293334961, -R22 ;  /* 0x3fb8aa3b1b167823 */ /* 0x000fe20000000816 */
[----:B------:R-:W-:Y:S01]  /*07d0*/  FADD R24, R15, -12583039 ;  /* 0xcb40007f0f187421 */ /* 0x000fe20000000000 */
[----:B------:R-:W2:Y:S01]  /*07e0*/  MUFU.EX2 R16, R16 ;  /* 0x0000001000107308 */ /* 0x000ea20000000800 */
[----:B------:R-:W-:Y:S01]  /*07f0*/  FFMA.RM R10, R25, R10, 12582913 ;  /* 0x4b400001190a7423 */ /* 0x000fe2000000400a */
[----:B0-----:R-:W-:Y:S01]  /*0800*/  FFMA R12, R20, R12, R3 ;  /* 0x0000000c140c7223 */ /* 0x001fe20000000003 */
[----:B------:R-:W-:Y:S01]  /*0810*/  FFMA R8, R27, 1.925963033500011079e-08, R22 ;  /* 0x32a570601b087823 */ /* 0x000fe20000000016 */
[----:B------:R-:W-:Y:S01]  /*0820*/  FFMA R24, R23, 1.4426950216293334961, -R24 ;  /* 0x3fb8aa3b17187823 */ /* 0x000fe20000000818 */
[----:B------:R-:W-:Y:S01]  /*0830*/  FADD R20, R10, -12583039 ;  /* 0xcb40007f0a147421 */ /* 0x000fe20000000000 */
[----:B------:R-:W-:-:S02]  /*0840*/  SHF.L.U32 R9, R6, 0x17, RZ ;  /* 0x0000001706097819 */ /* 0x000fc400000006ff */
[----:B------:R-:W0:Y:S01]  /*0850*/  MUFU.EX2 R18, R18 ;  /* 0x0000001200127308 */ /* 0x000e220000000800 */
[----:B------:R-:W-:Y:S01]  /*0860*/  FFMA R24, R23, 1.925963033500011079e-08, R24 ;  /* 0x32a5706017187823 */ /* 0x000fe20000000018 */
[----:B------:R-:W-:Y:S01]  /*0870*/  FFMA R20, R21, 1.4426950216293334961, -R20 ;  /* 0x3fb8aa3b15147823 */ /* 0x000fe20000000814 */
[----:B------:R-:W-:Y:S01]  /*0880*/  SHF.L.U32 R6, R7, 0x17, RZ ;  /* 0x0000001707067819 */ /* 0x000fe200000006ff */
[----:B-1----:R-:W-:Y:S01]  /*0890*/  FFMA R9, R9, R13, R12 ;  /* 0x0000000d09097223 */ /* 0x002fe2000000000c */
[----:B------:R-:W-:Y:S01]  /*08a0*/  SHF.L.U32 R12, R11, 0x17, RZ ;  /* 0x000000170b0c7819 */ /* 0x000fe200000006ff */
[----:B------:R-:W-:Y:S01]  /*08b0*/  FFMA R20, R21, 1.925963033500011079e-08, R20 ;  /* 0x32a5706015147823 */ /* 0x000fe20000000014 */
[----:B------:R-:W-:Y:S01]  /*08c0*/  SHF.L.U32 R3, R14, 0x17, RZ ;  /* 0x000000170e037819 */ /* 0x000fe200000006ff */
[----:B------:R-:W1:Y:S01]  /*08d0*/  MUFU.EX2 R19, R19 ;  /* 0x0000001300137308 */ /* 0x000e620000000800 */
[----:B--2---:R-:W-:Y:S01]  /*08e0*/  FFMA R9, R6, R16, R9 ;  /* 0x0000001006097223 */ /* 0x004fe20000000009 */
[----:B------:R-:W-:-:S02]  /*08f0*/  SHF.L.U32 R6, R17, 0x17, RZ ;  /* 0x0000001711067819 */ /* 0x000fc400000006ff */
[----:B------:R-:W-:-:S04]  /*0900*/  SHF.L.U32 R10, R10, 0x17, RZ ;  /* 0x000000170a0a7819 */ /* 0x000fc800000006ff */
[----:B------:R-:W2:Y:S01]  /*0910*/  MUFU.EX2 R8, R8 ;  /* 0x0000000800087308 */ /* 0x000ea20000000800 */
[----:B0-----:R-:W-:-:S07]  /*0920*/  FFMA R12, R12, R18, R9 ;  /* 0x000000120c0c7223 */ /* 0x001fce0000000009 */
[----:B------:R-:W0:Y:S01]  /*0930*/  MUFU.EX2 R24, R24 ;  /* 0x0000001800187308 */ /* 0x000e220000000800 */
[----:B-1----:R-:W-:Y:S01]  /*0940*/  FFMA R3, R3, R19, R12 ;  /* 0x0000001303037223 */ /* 0x002fe2000000000c */
[----:B------:R-:W-:-:S06]  /*0950*/  SHF.L.U32 R12, R15, 0x17, RZ ;  /* 0x000000170f0c7819 */ /* 0x000fcc00000006ff */
[----:B------:R-:W1:Y:S01]  /*0960*/  MUFU.EX2 R20, R20 ;  /* 0x0000001400147308 */ /* 0x000e620000000800 */
[----:B--2---:R-:W-:-:S04]  /*0970*/  FFMA R3, R6, R8, R3 ;  /* 0x0000000806037223 */ /* 0x004fc80000000003 */
[----:B0-----:R-:W-:-:S04]  /*0980*/  FFMA R3, R12, R24, R3 ;  /* 0x000000180c037223 */ /* 0x001fc80000000003 */
[----:B-1----:R-:W-:Y:S01]  /*0990*/  FFMA R3, R10, R20, R3 ;  /* 0x000000140a037223 */ /* 0x002fe20000000003 */
[----:B------:R-:W-:Y:S06]  /*09a0*/  BRA.U UP1, `(.L_x_63) ;  /* 0xfffffff9019c7547 */ /* 0x000fec000b83ffff */
.L_x_62:
[----:B------:R-:W-:Y:S05]  /*09b0*/  BRA.U !UP0, `(.L_x_61) ;  /* 0x0000000508887547 */ /* 0x000fea000b800000 */
[----:B------:R-:W0:Y:S01]  /*09c0*/  LDCU UR5, c[0x0][0x394] ;  /* 0x00007280ff0577ac */ /* 0x000e220008000800 */
[----:B------:R-:W-:Y:S02]  /*09d0*/  UISETP.GE.U32.AND UP0, UPT, UR8, 0x4, UPT ;  /* 0x000000040800788c */ /* 0x000fe4000bf06070 */
[----:B0-----:R-:W-:-:S04]  /*09e0*/  ULOP3.LUT UR6, UR5, 0x3, URZ, 0xc0, !UPT ;  /* 0x0000000305067892 */ /* 0x001fc8000f8ec0ff */
[----:B------:R-:W-:-:S03]  /*09f0*/  UISETP.NE.AND UP1, UPT, UR6, URZ, UPT ;  /* 0x000000ff0600728c */ /* 0x000fc6000bf25270 */
[----:B------:R-:W-:Y:S08]  /*0a00*/  BRA.U !UP0, `(.L_x_64) ;  /* 0x0000000108b87547 */ /* 0x000ff0000b800000 */
[----:B------:R-:W0:Y:S01]  /*0a10*/  LDC.64 R8, c[0x0][0x380] ;  /* 0x0000e000ff087b82 */ /* 0x000e220000000a00 */
[----:B------:R-:W-:-:S05]  /*0a20*/  IADD3 R7, PT, PT, R0, UR4, RZ ;  /* 0x0000000400077c10 */ /* 0x000fca000fffe0ff */
[----:B0-----:R-:W-:-:S05]  /*0a30*/  IMAD.WIDE R8, R7, 0x4, R8 ;  /* 0x0000000407087825 */ /* 0x001fca00078e0208 */
[----:B------:R-:W1:Y:S04]  /*0a40*/  LDG.E R7, desc[UR10][R8.64] ;  /* 0x0000000a08077981 */ /* 0x000e68000c1e1900 */
[----:B------:R-:W2:Y:S04]  /*0a50*/  LDG.E R11, desc[UR10][R8.64+0x4] ;  /* 0x0000040a080b7981 */ /* 0x000ea8000c1e1900 */
[----:B------:R-:W3:Y:S04]  /*0a60*/  LDG.E R13, desc[UR10][R8.64+0x8] ;  /* 0x0000080a080d7981 */ /* 0x000ee8000c1e1900 */
[----:B------:R0:W4:Y:S01]  /*0a70*/  LDG.E R15, desc[UR10][R8.64+0xc] ;  /* 0x00000c0a080f7981 */ /* 0x000122000c1e1900 */
[----:B------:R-:W-:Y:S01]  /*0a80*/  HFMA2 R12, -RZ, RZ, 0.96630859375, -0.0022525787353515625 ;  /* 0x3bbb989dff0c7431 */ /* 0x000fe200000001ff */
[----:B------:R-:W-:Y:S01]  /*0a90*/  MOV R14, 0x437c0000 ;  /* 0x437c0000000e7802 */ /* 0x000fe20000000f00 */
[----:B------:R-:W-:Y:S01]  /*0aa0*/  UIADD3 UR4, UPT, UPT, UR4, 0x4, URZ ;  /* 0x0000000404047890 */ /* 0x000fe2000fffe0ff */
[----:B-1----:R-:W-:-:S04]  /*0ab0*/  FADD R7, -R4, R7 ;  /* 0x0000000704077221 */ /* 0x002fc80000000100 */
[----:B------:R-:W-:Y:S01]  /*0ac0*/  FFMA.SAT R2, R7, R12, 0.5 ;  /* 0x3f00000007027423 */ /* 0x000fe2000000200c */
[----:B--2---:R-:W-:-:S03]  /*0ad0*/  FADD R11, -R4, R11 ;  /* 0x0000000b040b7221 */ /* 0x004fc60000000100 */
[----:B------:R-:W-:Y:S01]  /*0ae0*/  FFMA.RM R2, R2, R14, 12582913 ;  /* 0x4b40000102027423 */ /* 0x000fe2000000400e */
[----:B------:R-:W-:Y:S01]  /*0af0*/  FFMA.SAT R6, R11, R12, 0.5 ;  /* 0x3f0000000b067423 */ /* 0x000fe2000000200c */
[----:B---3--:R-:W-:Y:S02]  /*0b00*/  FADD R13, -R4, R13 ;  /* 0x0000000d040d7221 */ /* 0x008fe40000000100 */
[----:B------:R-:W-:Y:S01]  /*0b10*/  FADD R10, R2, -12583039 ;  /* 0xcb40007f020a7421 */ /* 0x000fe20000000000 */
[----:B------:R-:W-:Y:S01]  /*0b20*/  FFMA.RM R6, R6, R14, 12582913 ;  /* 0x4b40000106067423 */ /* 0x000fe2000000400e */
[----:B0-----:R-:W-:Y:S01]  /*0b30*/  FFMA.SAT R9, R13, R12, 0.5 ;  /* 0x3f0000000d097423 */ /* 0x001fe2000000200c */
[----:B----4-:R-:W-:Y:S01]  /*0b40*/  FADD R15, -R4, R15 ;  /* 0x0000000f040f7221 */ /* 0x010fe20000000100 */
[----:B------:R-:W-:Y:S01]  /*0b50*/  FFMA R10, R7, 1.4426950216293334961, -R10 ;  /* 0x3fb8aa3b070a7823 */ /* 0x000fe2000000080a */
[----:B------:R-:W-:Y:S01]  /*0b60*/  FADD R8, R6, -12583039 ;  /* 0xcb40007f06087421 */ /* 0x000fe20000000000 */
[----:B------:R-:W-:-:S02]  /*0b70*/  SHF.L.U32 R2, R2, 0x17, RZ ;  /* 0x0000001702027819 */ /* 0x000fc400000006ff */
[----:B------:R-:W-:Y:S01]  /*0b80*/  FFMA R10, R7, 1.925963033500011079e-08, R10 ;  /* 0x32a57060070a7823 */ /* 0x000fe2000000000a */
[----:B------:R-:W-:Y:S01]  /*0b90*/  FFMA.RM R7, R9, R14, 12582913 ;  /* 0x4b40000109077423 */ /* 0x000fe2000000400e */
[----:B------:R-:W-:Y:S01]  /*0ba0*/  FFMA R8, R11, 1.4426950216293334961, -R8 ;  /* 0x3fb8aa3b0b087823 */ /* 0x000fe20000000808 */
[----:B------:R-:W-:Y:S02]  /*0bb0*/  FFMA.SAT R9, R15, R12, 0.5 ;  /* 0x3f0000000f097423 */ /* 0x000fe4000000200c */
[----:B------:R-:W-:Y:S01]  /*0bc0*/  FADD R12, R7, -12583039 ;  /* 0xcb40007f070c7421 */ /* 0x000fe20000000000 */
[----:B------:R-:W-:Y:S01]  /*0bd0*/  FFMA R8, R11, 1.925963033500011079e-08, R8 ;  /* 0x32a570600b087823 */ /* 0x000fe20000000008 */
[----:B------:R-:W-:Y:S01]  /*0be0*/  FFMA.RM R11, R9, R14, 12582913 ;  /* 0x4b400001090b7423 */ /* 0x000fe2000000400e */
[----:B------:R-:W0:Y:S01]  /*0bf0*/  MUFU.EX2 R10, R10 ;  /* 0x0000000a000a7308 */ /* 0x000e220000000800 */
[----:B------:R-:W-:Y:S01]  /*0c00*/  FFMA R12, R13, 1.4426950216293334961, -R12 ;  /* 0x3fb8aa3b0d0c7823 */ /* 0x000fe2000000080c */
[----:B------:R-:W-:Y:S01]  /*0c10*/  SHF.L.U32 R9, R6, 0x17, RZ ;  /* 0x0000001706097819 */ /* 0x000fe200000006ff */
[----:B------:R-:W-:Y:S01]  /*0c20*/  FADD R14, R11, -12583039 ;  /* 0xcb40007f0b0e7421 */ /* 0x000fe20000000000 */
[----:B------:R-:W-:Y:S01]  /*0c30*/  SHF.L.U32 R7, R7, 0x17, RZ ;  /* 0x0000001707077819 */ /* 0x000fe200000006ff */
[----:B------:R-:W-:-:S02]  /*0c40*/  FFMA R12, R13, 1.925963033500011079e-08, R12 ;  /* 0x32a570600d0c7823 */ /* 0x000fc4000000000c */
[C---:B------:R-:W-:Y:S01]  /*0c50*/  FFMA R14, R15.reuse, 1.4426950216293334961, -R14 ;  /* 0x3fb8aa3b0f0e7823 */ /* 0x040fe2000000080e */
[----:B------:R-:W1:Y:S03]  /*0c60*/  MUFU.EX2 R8, R8 ;  /* 0x0000000800087308 */ /* 0x000e660000000800 */
[----:B------:R-:W-:-:S05]  /*0c70*/  FFMA R14, R15, 1.925963033500011079e-08, R14 ;  /* 0x32a570600f0e7823 */ /* 0x000fca000000000e */
[----:B------:R-:W2:Y:S01]  /*0c80*/  MUFU.EX2 R12, R12 ;  /* 0x0000000c000c7308 */ /* 0x000ea20000000800 */
[----:B0-----:R-:W-:Y:S01]  /*0c90*/  FFMA R2, R2, R10, R3 ;  /* 0x0000000a02027223 */ /* 0x001fe20000000003 */
[----:B------:R-:W-:-:S06]  /*0ca0*/  SHF.L.U32 R3, R11, 0x17, RZ ;  /* 0x000000170b037819 */ /* 0x000fcc00000006ff */
[----:B------:R-:W0:Y:S01]  /*0cb0*/  MUFU.EX2 R14, R14 ;  /* 0x0000000e000e7308 */ /* 0x000e220000000800 */
[----:B-1----:R-:W-:-:S04]  /*0cc0*/  FFMA R2, R9, R8, R2 ;  /* 0x0000000809027223 */ /* 0x002fc80000000002 */
[----:B--2---:R-:W-:-:S04]  /*0cd0*/  FFMA R2, R7, R12, R2 ;  /* 0x0000000c07027223 */ /* 0x004fc80000000002 */
[----:B0-----:R-:W-:-:S07]  /*0ce0*/  FFMA R3, R3, R14, R2 ;  /* 0x0000000e03037223 */ /* 0x001fce0000000002 */
.L_x_64:
[----:B------:R-:W-:Y:S05]  /*0cf0*/  BRA.U !UP1, `(.L_x_61) ;  /* 0x0000000109b87547 */ /* 0x000fea000b800000 */
[----:B------:R-:W-:Y:S02]  /*0d00*/  UISETP.NE.AND UP0, UPT, UR6, 0x1, UPT ;  /* 0x000000010600788c */ /* 0x000fe4000bf05270 */
[----:B------:R-:W-:-:S04]  /*0d10*/  ULOP3.LUT UR5, UR5, 0x1, URZ, 0xc0, !UPT ;  /* 0x0000000105057892 */ /* 0x000fc8000f8ec0ff */
[----:B------:R-:W-:-:S03]  /*0d20*/  UISETP.NE.U32.AND UP1, UPT, UR5, 0x1, UPT ;  /* 0x000000010500788c */ /* 0x000fc6000bf25070 */
[----:B------:R-:W-:Y:S08]  /*0d30*/  BRA.U !UP0, `(.L_x_65) ;  /* 0x0000000108687547 */ /* 0x000ff0000b800000 */
[----:B------:R-:W0:Y:S01]  /*0d40*/  LDC.64 R6, c[0x0][0x380] ;  /* 0x0000e000ff067b82 */ /* 0x000e220000000a00 */
[----:B------:R-:W-:-:S05]  /*0d50*/  IADD3 R9, PT, PT, R0, UR4, RZ ;  /* 0x0000000400097c10 */ /* 0x000fca000fffe0ff */
[----:B0-----:R-:W-:-:S05]  /*0d60*/  IMAD.WIDE R6, R9, 0x4, R6 ;  /* 0x0000000409067825 */ /* 0x001fca00078e0206 */
[----:B------:R-:W1:Y:S04]  /*0d70*/  LDG.E R9, desc[UR10][R6.64] ;  /* 0x0000000a06097981 */ /* 0x000e68000c1e1900 */
[----:B------:R-:W2:Y:S01]  /*0d80*/  LDG.E R13, desc[UR10][R6.64+0x4] ;  /* 0x0000040a060d7981 */ /* 0x000ea2000c1e1900 */
[----:B------:R-:W-:Y:S01]  /*0d90*/  HFMA2 R2, -RZ, RZ, 0.96630859375, -0.0022525787353515625 ;  /* 0x3bbb989dff027431 */ /* 0x000fe200000001ff */
[----:B------:R-:W-:Y:S01]  /*0da0*/  MOV R11, 0x437c0000 ;  /* 0x437c0000000b7802 */ /* 0x000fe20000000f00 */
[----:B------:R-:W-:Y:S01]  /*0db0*/  UIADD3 UR4, UPT, UPT, UR4, 0x2, URZ ;  /* 0x0000000204047890 */ /* 0x000fe2000fffe0ff */
[----:B-1----:R-:W-:-:S04]  /*0dc0*/  FADD R9, -R4, R9 ;  /* 0x0000000904097221 */ /* 0x002fc80000000100 */
[----:B------:R-:W-:Y:S01]  /*0dd0*/  FFMA.SAT R8, R9, R2, 0.5 ;  /* 0x3f00000009087423 */ /* 0x000fe20000002002 */
[----:B--2---:R-:W-:-:S03]  /*0de0*/  FADD R13, -R4, R13 ;  /* 0x0000000d040d7221 */ /* 0x004fc60000000100 */
[----:B------:R-:W-:Y:S01]  /*0df0*/  FFMA.RM R8, R8, R11, 12582913 ;  /* 0x4b40000108087423 */ /* 0x000fe2000000400b */
[----:B------:R-:W-:-:S03]  /*0e00*/  FFMA.SAT R10, R13, R2, 0.5 ;  /* 0x3f0000000d0a7423 */ /* 0x000fc60000002002 */
[----:B------:R-:W-:Y:S01]  /*0e10*/  FADD R2, R8, -12583039 ;  /* 0xcb40007f08027421 */ /* 0x000fe20000000000 */
[----:B------:R-:W-:Y:S01]  /*0e20*/  FFMA.RM R10, R10, R11, 12582913 ;  /* 0x4b4000010a0a7423 */ /* 0x000fe2000000400b */
[----:B------:R-:W-:Y:S02]  /*0e30*/  SHF.L.U32 R8, R8, 0x17, RZ ;  /* 0x0000001708087819 */ /* 0x000fe400000006ff */
[C---:B------:R-:W-:Y:S01]  /*0e40*/  FFMA R2, R9.reuse, 1.4426950216293334961, -R2 ;  /* 0x3fb8aa3b09027823 */ /* 0x040fe20000000802 */
[C---:B------:R-:W-:Y:S01]  /*0e50*/  FADD R6, R10.reuse, -12583039 ;  /* 0xcb40007f0a067421 */ /* 0x040fe20000000000 */
[----:B------:R-:W-:Y:S02]  /*0e60*/  SHF.L.U32 R10, R10, 0x17, RZ ;  /* 0x000000170a0a7819 */ /* 0x000fe400000006ff */
[----:B------:R-:W-:Y:S01]  /*0e70*/  FFMA R2, R9, 1.925963033500011079e-08, R2 ;  /* 0x32a5706009027823 */ /* 0x000fe20000000002 */
[----:B------:R-:W-:-:S04]  /*0e80*/  FFMA R6, R13, 1.4426950216293334961, -R6 ;  /* 0x3fb8aa3b0d067823 */ /* 0x000fc80000000806 */
[----:B------:R-:W-:Y:S01]  /*0e90*/  FFMA R6, R13, 1.925963033500011079e-08, R6 ;  /* 0x32a570600d067823 */ /* 0x000fe20000000006 */
[----:B------:R-:W0:Y:S08]  /*0ea0*/  MUFU.EX2 R2, R2 ;  /* 0x0000000200027308 */ /* 0x000e300000000800 */
[----:B------:R-:W1:Y:S01]  /*0eb0*/  MUFU.EX2 R6, R6 ;  /* 0x0000000600067308 */ /* 0x000e620000000800 */
[----:B0-----:R-:W-:-:S04]  /*0ec0*/  FFMA R3, R8, R2, R3 ;  /* 0x0000000208037223 */ /* 0x001fc80000000003 */
[----:B-1----:R-:W-:-:S07]  /*0ed0*/  FFMA R3, R10, R6, R3 ;  /* 0x000000060a037223 */ /* 0x002fce0000000003 */
.L_x_65:
[----:B------:R-:W-:Y:S05]  /*0ee0*/  BRA.U UP1, `(.L_x_61) ;  /* 0x00000001013c7547 */ /* 0x000fea000b800000 */
[----:B------:R-:W0:Y:S01]  /*0ef0*/  LDC.64 R6, c[0x0][0x380] ;  /* 0x0000e000ff067b82 */ /* 0x000e220000000a00 */
[----:B------:R-:W-:-:S05]  /*0f00*/  IADD3 R9, PT, PT, R0, UR4, RZ ;  /* 0x0000000400097c10 */ /* 0x000fca000fffe0ff */
[----:B0-----:R-:W-:-:S06]  /*0f10*/  IMAD.WIDE R6, R9, 0x4, R6 ;  /* 0x0000000409067825 */ /* 0x001fcc00078e0206 */
[----:B------:R-:W1:Y:S01]  /*0f20*/  LDG.E R7, desc[UR10][R6.64] ;  /* 0x0000000a06077981 */ /* 0x000e62000c1e1900 */
[----:B------:R-:W-:Y:S01]  /*0f30*/  HFMA2 R9, -RZ, RZ, 0.96630859375, -0.0022525787353515625 ;  /* 0x3bbb989dff097431 */ /* 0x000fe200000001ff */
[----:B------:R-:W-:Y:S01]  /*0f40*/  MOV R11, 0x437c0000 ;  /* 0x437c0000000b7802 */ /* 0x000fe20000000f00 */
[----:B-1----:R-:W-:-:S04]  /*0f50*/  FADD R0, -R4, R7 ;  /* 0x0000000704007221 */ /* 0x002fc80000000100 */
[----:B------:R-:W-:-:S04]  /*0f60*/  FFMA.SAT R2, R0, R9, 0.5 ;  /* 0x3f00000000027423 */ /* 0x000fc80000002009 */
[----:B------:R-:W-:-:S04]  /*0f70*/  FFMA.RM R2, R2, R11, 12582913 ;  /* 0x4b40000102027423 */ /* 0x000fc8000000400b */
[C---:B------:R-:W-:Y:S01]  /*0f80*/  FADD R9, R2.reuse, -12583039 ;  /* 0xcb40007f02097421 */ /* 0x040fe20000000000 */
[----:B------:R-:W-:-:S03]  /*0f90*/  SHF.L.U32 R2, R2, 0x17, RZ ;  /* 0x0000001702027819 */ /* 0x000fc600000006ff */
[----:B------:R-:W-:-:S04]  /*0fa0*/  FFMA R9, R0, 1.4426950216293334961, -R9 ;  /* 0x3fb8aa3b00097823 */ /* 0x000fc80000000809 */
[----:B------:R-:W-:-:S06]  /*0fb0*/  FFMA R9, R0, 1.925963033500011079e-08, R9 ;  /* 0x32a5706000097823 */ /* 0x000fcc0000000009 */
[----:B------:R-:W0:Y:S02]  /*0fc0*/  MUFU.EX2 R9, R9 ;  /* 0x0000000900097308 */ /* 0x000e240000000800 */
[----:B0-----:R-:W-:-:S07]  /*0fd0*/  FFMA R3, R2, R9, R3 ;  /* 0x0000000902037223 */ /* 0x001fce0000000003 */
.L_x_61:
[----:B------:R-:W0:Y:S02]  /*0fe0*/  LDC R0, c[0x0][0x394] ;  /* 0x0000e500ff007b82 */ /* 0x000e240000000800 */
[----:B0-----:R-:W-:-:S13]  /*0ff0*/  ISETP.GE.AND P0, PT, R0, 0x1, PT ;  /* 0x000000010000780c */ /* 0x001fda0003f06270 */
[----:B------:R-:W-:Y:S05]  /*1000*/  @!P0 EXIT ;  /* 0x000000000000894d */ /* 0x000fea0003800000 */
[C---:B------:R-:W-:Y:S01]  /*1010*/  ISETP.GE.U32.AND P0, PT, R0.reuse, 0x8, PT ;  /* 0x000000080000780c */ /* 0x040fe20003f06070 */
[----:B------:R-:W-:Y:S02]  /*1020*/  HFMA2 R6, -RZ, RZ, 0, 0 ;  /* 0x00000000ff067431 */ /* 0x000fe400000001ff */
[----:B------:R-:W-:Y:S01]  /*1030*/  IMAD R5, R5, R0, RZ ;  /* 0x0000000005057224 */ /* 0x000fe200078e02ff */
[----:B------:R-:W-:-:S09]  /*1040*/  LOP3.LUT R19, R0, 0x7, RZ, 0xc0, !PT ;  /* 0x0000000700137812 */ /* 0x000fd200078ec0ff */
[----:B------:R-:W-:Y:S05]  /*1050*/  @!P0 BRA `(.L_x_66) ;  /* 0x0000000c00888947 */ /* 0x000fea0003800000 */
[----:B------:R-:W0:Y:S01]  /*1060*/  LDCU.128 UR4, c[0x0][0x380] ;  /* 0x00007000ff0477ac */ /* 0x000e220008000c00 */
[----:B------:R-:W-:Y:S02]  /*1070*/  LOP3.LUT R6, R0, 0x7ffffff8, RZ, 0xc0, !PT ;  /* 0x7ffffff800067812 */ /* 0x000fe400078ec0ff */
[----:B------:R-:W-:Y:S02]  /*1080*/  MOV R18, R5 ;  /* 0x0000000500127202 */ /* 0x000fe40000000f00 */
[----:B------:R-:W-:Y:S01]  /*1090*/  IADD3 R16, PT, PT, -R6, RZ, RZ ;  /* 0x000000ff06107210 */ /* 0x000fe20007ffe1ff */
[----:B0-----:R-:W-:Y:S02]  /*10a0*/  UIADD3 UR8, UP1, UPT, UR4, 0x10, URZ ;  /* 0x0000001004087890 */ /* 0x001fe4000ff3e0ff */
[----:B------:R-:W-:Y:S02]  /*10b0*/  UIADD3 UR4, UP0, UPT, UR6, 0x10, URZ ;  /* 0x0000001006047890 */ /* 0x000fe4000ff1e0ff */
[----:B------:R-:W-:-:S02]  /*10c0*/  UIADD3.X UR6, UPT, UPT, URZ, UR5, URZ, UP1, !UPT ;  /* 0x00000005ff067290 */ /* 0x000fc40008ffe4ff */
[----:B------:R-:W-:-:S12]  /*10d0*/  UIADD3.X UR5, UPT, UPT, URZ, UR7, URZ, UP0, !UPT ;  /* 0x00000007ff057290 */ /* 0x000fd800087fe4ff */
.L_x_83:
[----:B------:R-:W-:Y:S02]  /*10e0*/  MOV R14, UR8 ;  /* 0x00000008000e7c02 */ /* 0x000fe40008000f00 */
[----:B------:R-:W-:-:S03]  /*10f0*/  MOV R15, UR6 ;  /* 0x00000006000f7c02 */ /* 0x000fc60008000f00 */
[----:B------:R-:W-:-:S05]  /*1100*/  IMAD.WIDE R14, R18, 0x4, R14 ;  /* 0x00000004120e7825 */ /* 0x000fca00078e020e */
[----:B0-----:R-:W1:Y:S01]  /*1110*/  LDG.E R7, desc[UR10][R14.64+-0x10] ;  /* 0xfffff00a0e077981 */ /* 0x001e62000c1e1900 */
[----:B------:R-:W-:Y:S01]  /*1120*/  HFMA2 R9, -RZ, RZ, 3.7421875, 0 ;  /* 0x437c0000ff097431 */ /* 0x000fe200000001ff */
[----:B------:R-:W-:Y:S01]  /*1130*/  MOV R0, 0x3bbb989d ;  /* 0x3bbb989d00007802 */ /* 0x000fe20000000f00 */
[----:B------:R-:W0:Y:S01]  /*1140*/  MUFU.RCP R8, R3 ;  /* 0x0000000300087308 */ /* 0x000e220000001000 */
[----:B------:R-:W-:Y:S01]  /*1150*/  MOV R10, UR4 ;  /* 0x00000004000a7c02 */ /* 0x000fe20008000f00 */
[----:B------:R-:W-:Y:S01]  /*1160*/  BSSY.RECONVERGENT B2, `(.L_x_67) ;  /* 0x0000018000027945 */ /* 0x000fe20003800200 */
[----:B------:R-:W-:Y:S02]  /*1170*/  MOV R11, UR5 ;  /* 0x00000005000b7c02 */ /* 0x000fe40008000f00 */
[----:B------:R-:W-:Y:S01]  /*1180*/  IADD3 R16, PT, PT, R16, 0x8, RZ ;  /* 0x0000000810107810 */ /* 0x000fe20007ffe0ff */
[----:B------:R-:W-:-:S03]  /*1190*/  IMAD.WIDE R10, R18, 0x4, R10 ;  /* 0x00000004120a7825 */ /* 0x000fc600078e020a */
[----:B------:R-:W-:Y:S01]  /*11a0*/  ISETP.NE.AND P2, PT, R16, RZ, PT ;  /* 0x000000ff1000720c */ /* 0x000fe20003f45270 */
[----:B-1----:R-:W-:-:S04]  /*11b0*/  FADD R7, -R4, R7 ;  /* 0x0000000704077221 */ /* 0x002fc80000000100 */
[----:B------:R-:W-:-:S04]  /*11c0*/  FFMA.SAT R0, R7, R0, 0.5 ;  /* 0x3f00000007007423 */ /* 0x000fc80000002000 */
[----:B------:R-:W-:Y:S01]  /*11d0*/  FFMA.RM R0, R0, R9, 12582913 ;  /* 0x4b40000100007423 */ /* 0x000fe20000004009 */
[----:B0-----:R-:W-:-:S03]  /*11e0*/  FFMA R9, R8, -R3, 1 ;  /* 0x3f80000008097423 */ /* 0x001fc60000000803 */
        /* <DEDUP_REMOVED lines=9> */
[----:B------:R-:W-:-:S04]  /*1280*/  FFMA R2, R8, -R3, R0 ;  /* 0x8000000308027223 */ /* 0x000fc80000000000 */
[----:B------:R-:W-:Y:S01]  /*1290*/  FFMA R9, R9, R2, R8 ;  /* 0x0000000209097223 */ /* 0x000fe20000000008 */
[----:B0-----:R-:W-:Y:S06]  /*12a0*/  @!P0 BRA `(.L_x_68) ;  /* 0x00000000000c8947 */ /* 0x001fec0003800000 */
[----:B------:R-:W-:-:S07]  /*12b0*/  MOV R2, 0x12d0 ;  /* 0x000012d000027802 */ /* 0x000fce0000000f00 */
[----:B------:R-:W-:Y:S05]  /*12c0*/  CALL.REL.NOINC `($__internal_1_$__cuda_sm3x_div_rn_noftz_f32_slowpath) ;  /* 0x0000001800447944 */ /* 0x000fea0003c00000 */
[----:B------:R-:W-:-:S07]  /*12d0*/  MOV R9, R7 ;  /* 0x0000000700097202 */ /* 0x000fce0000000f00 */
.L_x_68:
[----:B------:R-:W-:Y:S05]  /*12e0*/  BSYNC.RECONVERGENT B2 ;  /* 0x0000000000027941 */ /* 0x000fea0003800200 */
.L_x_67:
[----:B------:R0:W-:Y:S04]  /*12f0*/  STG.E desc[UR10][R10.64+-0x10], R9 ;  /* 0xfffff0090a007986 */ /* 0x0001e8000c10190a */
[----:B------:R-:W2:Y:S01]  /*1300*/  LDG.E R7, desc[UR10][R14.64+-0xc] ;  /* 0xfffff40a0e077981 */ /* 0x000ea2000c1e1900 */
[----:B------:R-:W-:Y:S01]  /*1310*/  HFMA2 R0, -RZ, RZ, 0.96630859375, -0.0022525787353515625 ;  /* 0x3bbb989dff007431 */ /* 0x000fe200000001ff */
[----:B------:R-:W-:Y:S01]  /*1320*/  MOV R13, 0x437c0000 ;  /* 0x437c0000000d7802 */ /* 0x000fe20000000f00 */
[----:B------:R-:W0:Y:S01]  /*1330*/  MUFU.RCP R8, R3 ;  /* 0x0000000300087308 */ /* 0x000e220000001000 */
[----:B------:R-:W-:Y:S01]  /*1340*/  BSSY.RECONVERGENT B2, `(.L_x_69) ;  /* 0x0000014000027945 */ /* 0x000fe20003800200 */
[----:B0-----:R-:W-:Y:S01]  /*1350*/  FFMA R9, R8, -R3, 1 ;  /* 0x3f80000008097423 */ /* 0x001fe20000000803 */
        /* <DEDUP_REMOVED lines=12> */
[----:B------:R-:W-:-:S04]  /*1420*/  FFMA R8, R7, -R3, R12 ;  /* 0x8000000307087223 */ /* 0x000fc8000000000c */
[----:B------:R-:W-:Y:S01]  /*1430*/  FFMA R7, R0, R8, R7 ;  /* 0x0000000800077223 */ /* 0x000fe20000000007 */
[----:B0-----:R-:W-:Y:S06]  /*1440*/  @!P0 BRA `(.L_x_70) ;  /* 0x00000000000c8947 */ /* 0x001fec0003800000 */
[----:B------:R-:W-:Y:S02]  /*1450*/  MOV R0, R12 ;  /* 0x0000000c00007202 */ /* 0x000fe40000000f00 */
[----:B------:R-:W-:-:S07]  /*1460*/  MOV R2, 0x1480 ;  /* 0x0000148000027802 */ /* 0x000fce0000000f00 */
[----:B------:R-:W-:Y:S05]  /*1470*/  CALL.REL.NOINC `($__internal_1_$__cuda_sm3x_div_rn_noftz_f32_slowpath) ;  /* 0x0000001400d87944 */ /* 0x000fea0003c00000 */
.L_x_70:
[----:B------:R-:W-:Y:S05]  /*1480*/  BSYNC.RECONVERGENT B2 ;  /* 0x0000000000027941 */ /* 0x000fea0003800200 */
.L_x_69:
        /* <DEDUP_REMOVED lines=13> */
[----:B-1----:R-:W-:-:S03]  /*1560*/  FFMA R9, R8, -R3, 1 ;  /* 0x3f80000008097423 */ /* 0x002fc60000000803 */
[----:B0-----:R-:W0:Y:S02]  /*1570*/  MUFU.EX2 R7, R2 ;  /* 0x0000000200077308 */ /* 0x001e240000000800 */
        /* <DEDUP_REMOVED lines=10> */
.L_x_72:
[----:B------:R-:W-:Y:S05]  /*1620*/  BSYNC.RECONVERGENT B2 ;  /* 0x0000000000027941 */ /* 0x000fea0003800200 */
.L_x_71:
        /* <DEDUP_REMOVED lines=25> */
.L_x_74:
[----:B------:R-:W-:Y:S05]  /*17c0*/  BSYNC.RECONVERGENT B2 ;  /* 0x0000000000027941 */ /* 0x000fea0003800200 */
.L_x_73:
        /* <DEDUP_REMOVED lines=25> */
.L_x_76:
[----:B------:R-:W-:Y:S05]  /*1960*/  BSYNC.RECONVERGENT B2 ;  /* 0x0000000000027941 */ /* 0x000fea0003800200 */
.L_x_75:
        /* <DEDUP_REMOVED lines=25> */
.L_x_78:
[----:B------:R-:W-:Y:S05]  /*1b00*/  BSYNC.RECONVERGENT B2 ;  /* 0x0000000000027941 */ /* 0x000fea0003800200 */
.L_x_77:
        /* <DEDUP_REMOVED lines=25> */
.L_x_80:
[----:B------:R-:W-:Y:S05]  /*1ca0*/  BSYNC.RECONVERGENT B2 ;  /* 0x0000000000027941 */ /* 0x000fea0003800200 */
.L_x_79:
        /* <DEDUP_REMOVED lines=25> */
.L_x_82:
[----:B------:R-:W-:Y:S05]  /*1e40*/  BSYNC.RECONVERGENT B2 ;  /* 0x0000000000027941 */ /* 0x000fea0003800200 */
.L_x_81:
[----:B------:R0:W-:Y:S01]  /*1e50*/  STG.E desc[UR10][R10.64+0xc], R7 ;  /* 0x00000c070a007986 */ /* 0x0001e2000c10190a */
[----:B------:R-:W-:Y:S01]  /*1e60*/  IADD3 R18, PT, PT, R18, 0x8, RZ ;  /* 0x0000000812127810 */ /* 0x000fe20007ffe0ff */
[----:B------:R-:W-:Y:S06]  /*1e70*/  @P2 BRA `(.L_x_83) ;  /* 0xfffffff000982947 */ /* 0x000fec000383ffff */
.L_x_66:
[----:B------:R-:W-:-:S13]  /*1e80*/  ISETP.NE.AND P0, PT, R19, RZ, PT ;  /* 0x000000ff1300720c */ /* 0x000fda0003f05270 */
[----:B------:R-:W-:Y:S05]  /*1e90*/  @!P0 EXIT ;  /* 0x000000000000894d */ /* 0x000fea0003800000 */
[----:B------:R-:W2:Y:S01]  /*1ea0*/  LDCU UR4, c[0x0][0x394] ;  /* 0x00007280ff0477ac */ /* 0x000ea20008000800 */
[----:B------:R-:W-:Y:S01]  /*1eb0*/  ISETP.GE.U32.AND P0, PT, R19, 0x4, PT ;  /* 0x000000041300780c */ /* 0x000fe20003f06070 */
[----:B--2---:R-:W-:-:S12]  /*1ec0*/  ULOP3.LUT UR4, UR4, 0x3, URZ, 0xc0, !UPT ;  /* 0x0000000304047892 */ /* 0x004fd8000f8ec0ff */
[----:B------:R-:W-:Y:S05]  /*1ed0*/  @!P0 BRA `(.L_x_84) ;  /* 0x0000000400b88947 */ /* 0x000fea0003800000 */
[----:B------:R-:W2:Y:S01]  /*1ee0*/  LDC.64 R14, c[0x0][0x380] ;  /* 0x0000e000ff0e7b82 */ /* 0x000ea20000000a00 */
[----:B0-----:R-:W-:-:S05]  /*1ef0*/  IADD3 R10, PT, PT, R5, R6, RZ ;  /* 0x00000006050a7210 */ /* 0x001fca0007ffe0ff */
[----:B--2---:R-:W-:-:S05]  /*1f00*/  IMAD.WIDE R14, R10, 0x4, R14 ;  /* 0x000000040a0e7825 */ /* 0x004fca00078e020e */
[----:B------:R-:W1:Y:S01]  /*1f10*/  LDG.E R7, desc[UR10][R14.64] ;  /* 0x0000000a0e077981 */ /* 0x000e62000c1e1900 */
[----:B------:R-:W-:Y:S01]  /*1f20*/  HFMA2 R0, -RZ, RZ, 0.96630859375, -0.0022525787353515625 ;  /* 0x3bbb989dff007431 */ /* 0x000fe200000001ff */
[----:B------:R-:W-:Y:S01]  /*1f30*/  MOV R9, 0x437c0000 ;  /* 0x437c000000097802 */ /* 0x000fe20000000f00 */
[----:B------:R-:W0:Y:S01]  /*1f40*/  MUFU.RCP R8, R3 ;  /* 0x0000000300087308 */ /* 0x000e220000001000 */
[----:B------:R-:W-:Y:S01]  /*1f50*/  BSSY.RECONVERGENT B2, `(.L_x_85) ;  /* 0x0000014000027945 */ /* 0x000fe20003800200 */
[----:B-1----:R-:W-:-:S04]  /*1f60*/  FADD R7, -R4, R7 ;  /* 0x0000000704077221 */ /* 0x002fc80000000100 */
[----:B------:R-:W-:-:S04]  /*1f70*/  FFMA.SAT R0, R7, R0, 0.5 ;  /* 0x3f00000007007423 */ /* 0x000fc80000002000 */
[----:B------:R-:W-:Y:S01]  /*1f80*/  FFMA.RM R0, R0, R9, 12582913 ;  /* 0x4b40000100007423 */ /* 0x000fe20000004009 */
[----:B0-----:R-:W-:-:S03]  /*1f90*/  FFMA R9, R8, -R3, 1 ;  /* 0x3f80000008097423 */ /* 0x001fc60000000803 */
        /* <DEDUP_REMOVED lines=15> */
.L_x_86:
[----:B------:R-:W-:Y:S05]  /*2090*/  BSYNC.RECONVERGENT B2 ;  /* 0x0000000000027941 */ /* 0x000fea0003800200 */
.L_x_85:
        /* <DEDUP_REMOVED lines=27> */
.L_x_88:
[----:B------:R-:W-:Y:S05]  /*2250*/  BSYNC.RECONVERGENT B2 ;  /* 0x0000000000027941 */ /* 0x000fea0003800200 */
.L_x_87:
        /* <DEDUP_REMOVED lines=25> */
.L_x_90:
[----:B------:R-:W-:Y:S05]  /*23f0*/  BSYNC.RECONVERGENT B2 ;  /* 0x0000000000027941 */ /* 0x000fea0003800200 */
.L_x_89:
        /* <DEDUP_REMOVED lines=25> */
.L_x_92:
[----:B------:R-:W-:Y:S05]  /*2590*/  BSYNC.RECONVERGENT B2 ;  /* 0x0000000000027941 */ /* 0x000fea0003800200 */
.L_x_91:
[----:B------:R2:W-:Y:S01]  /*25a0*/  STG.E desc[UR10][R10.64+0xc], R7 ;  /* 0x00000c070a007986 */ /* 0x0005e2000c10190a */
[----:B------:R-:W-:-:S07]  /*25b0*/  IADD3 R6, PT, PT, R6, 0x4, RZ ;  /* 0x0000000406067810 */ /* 0x000fce0007ffe0ff */
.L_x_84:
[----:B------:R-:W-:-:S13]  /*25c0*/  ISETP.NE.AND P0, PT, RZ, UR4, PT ;  /* 0x00000004ff007c0c */ /* 0x000fda000bf05270 */
[----:B------:R-:W-:Y:S05]  /*25d0*/  @!P0 EXIT ;  /* 0x000000000000894d */ /* 0x000fea0003800000 */
[----:B------:R-:W-:-:S09]  /*25e0*/  UISETP.NE.AND UP0, UPT, UR4, 0x1, UPT ;  /* 0x000000010400788c */ /* 0x000fd2000bf05270 */
[----:B------:R-:W-:Y:S05]  /*25f0*/  BRA.U !UP0, `(.L_x_93) ;  /* 0x0000000108e87547 */ /* 0x000fea000b800000 */
[----:B------:R-:W3:Y:S01]  /*2600*/  LDC.64 R14, c[0x0][0x380] ;  /* 0x0000e000ff0e7b82 */ /* 0x000ee20000000a00 */
[----:B0-2---:R-:W-:-:S05]  /*2610*/  IADD3 R10, PT, PT, R5, R6, RZ ;  /* 0x00000006050a7210 */ /* 0x005fca0007ffe0ff */
[----:B---3--:R-:W-:-:S05]  /*2620*/  IMAD.WIDE R14, R10, 0x4, R14 ;  /* 0x000000040a0e7825 */ /* 0x008fca00078e020e */
        /* <DEDUP_REMOVED lines=24> */
.L_x_95:
[----:B------:R-:W-:Y:S05]  /*27b0*/  BSYNC.RECONVERGENT B2 ;  /* 0x0000000000027941 */ /* 0x000fea0003800200 */
.L_x_94:
        /* <DEDUP_REMOVED lines=27> */
.L_x_97:
[----:B------:R-:W-:Y:S05]  /*2970*/  BSYNC.RECONVERGENT B2 ;  /* 0x0000000000027941 */ /* 0x000fea0003800200 */
.L_x_96:
[----:B------:R3:W-:Y:S01]  /*2980*/  STG.E desc[UR10][R10.64+0x4], R7 ;  /* 0x000004070a007986 */ /* 0x0007e2000c10190a */
[----:B------:R-:W-:-:S07]  /*2990*/  IADD3 R6, PT, PT, R6, 0x2, RZ ;  /* 0x0000000206067810 */ /* 0x000fce0007ffe0ff */
.L_x_93:
[----:B------:R-:W4:Y:S02]  /*29a0*/  LDC R0, c[0x0][0x394] ;  /* 0x0000e500ff007b82 */ /* 0x000f240000000800 */
[----:B----4-:R-:W-:-:S04]  /*29b0*/  LOP3.LUT R0, R0, 0x1, RZ, 0xc0, !PT ;  /* 0x0000000100007812 */ /* 0x010fc800078ec0ff */
[----:B------:R-:W-:-:S13]  /*29c0*/  ISETP.NE.U32.AND P0, PT, R0, 0x1, PT ;  /* 0x000000010000780c */ /* 0x000fda0003f05070 */
[----:B------:R-:W-:Y:S05]  /*29d0*/  @P0 EXIT ;  /* 0x000000000000094d */ /* 0x000fea0003800000 */
[----:B------:R-:W0:Y:S01]  /*29e0*/  LDC.64 R8, c[0x0][0x380] ;  /* 0x0000e000ff087b82 */ /* 0x000e220000000a00 */
[----:B------:R-:W-:-:S05]  /*29f0*/  IADD3 R5, PT, PT, R5, R6, RZ ;  /* 0x0000000605057210 */ /* 0x000fca0007ffe0ff */
[----:B0-23--:R-:W-:-:S06]  /*2a00*/  IMAD.WIDE R6, R5, 0x4, R8 ;  /* 0x0000000405067825 */ /* 0x00dfcc00078e0208 */
[----:B------:R-:W1:Y:S01]  /*2a10*/  LDG.E R7, desc[UR10][R6.64] ;  /* 0x0000000a06077981 */ /* 0x000e62000c1e1900 */
[----:B------:R-:W-:Y:S01]  /*2a20*/  HFMA2 R9, -RZ, RZ, 0.96630859375, -0.0022525787353515625 ;  /* 0x3bbb989dff097431 */ /* 0x000fe200000001ff */
[----:B------:R-:W-:Y:S01]  /*2a30*/  MOV R11, 0x437c0000 ;  /* 0x437c0000000b7802 */ /* 0x000fe20000000f00 */
[----:B------:R-:W0:Y:S01]  /*2a40*/  MUFU.RCP R2, R3 ;  /* 0x0000000300027308 */ /* 0x000e220000001000 */
[----:B------:R-:W-:Y:S01]  /*2a50*/  BSSY.RECONVERGENT B2, `(.L_x_98) ;  /* 0x0000014000027945 */ /* 0x000fe20003800200 */
[----:B-1----:R-:W-:Y:S01]  /*2a60*/  FADD R4, -R4, R7 ;  /* 0x0000000704047221 */ /* 0x002fe20000000100 */
[----:B0-----:R-:W-:-:S03]  /*2a70*/  FFMA R7, R2, -R3, 1 ;  /* 0x3f80000002077423 */ /* 0x001fc60000000803 */
        /* <DEDUP_REMOVED lines=17> */
.L_x_99:
[----:B------:R-:W-:Y:S05]  /*2b90*/  BSYNC.RECONVERGENT B2 ;  /* 0x0000000000027941 */ /* 0x000fea0003800200 */
.L_x_98:
[----:B------:R-:W0:Y:S02]  /*2ba0*/  LDC.64 R2, c[0x0][0x388] ;  /* 0x0000e200ff027b82 */ /* 0x000e240000000a00 */
[----:B0-----:R-:W-:-:S05]  /*2bb0*/  IMAD.WIDE R2, R5, 0x4, R2 ;  /* 0x0000000405027825 */ /* 0x001fca00078e0202 */
[----:B------:R-:W-:Y:S01]  /*2bc0*/  STG.E desc[UR10][R2.64], R7 ;  /* 0x0000000702007986 */ /* 0x000fe2000c10190a */
[----:B------:R-:W-:Y:S05]  /*2bd0*/  EXIT ;  /* 0x000000000000794d */ /* 0x000fea0003800000 */
        .weak           $__internal_1_$__cuda_sm3x_div_rn_noftz_f32_slowpath
        .type           $__internal_1_$__cuda_sm3x_div_rn_noftz_f32_slowpath,@function
        .size           $__internal_1_$__cuda_sm3x_div_rn_noftz_f32_slowpath,(.L_x_170 - $__internal_1_$__cuda_sm3x_div_rn_noftz_f32_slowpath)
$__internal_1_$__cuda_sm3x_div_rn_noftz_f32_slowpath:
        /* <DEDUP_REMOVED lines=35> */
.L_x_101:
        /* <DEDUP_REMOVED lines=51> */
.L_x_108:
[----:B------:R-:W-:-:S04]  /*3140*/  LOP3.LUT R0, R0, 0x80000000, RZ, 0xc0, !PT ;  /* 0x8000000000007812 */ /* 0x000fc800078ec0ff */
[----:B------:R-:W-:Y:S01]  /*3150*/  LOP3.LUT R0, R0, 0x7f800000, RZ, 0xfc, !PT ;  /* 0x7f80000000007812 */ /* 0x000fe200078efcff */
[----:B------:R-:W-:Y:S06]  /*3160*/  BRA `(.L_x_109) ;  /* 0x0000000000047947 */ /* 0x000fec0003800000 */
.L_x_107:
[----:B------:R-:W-:-:S07]  /*3170*/  LEA R0, R9, R0, 0x17 ;  /* 0x0000000009007211 */ /* 0x000fce00078eb8ff */
.L_x_109:
[----:B------:R-:W-:Y:S05]  /*3180*/  BSYNC.RECONVERGENT B1 ;  /* 0x0000000000017941 */ /* 0x000fea0003800200 */
.L_x_106:
[----:B------:R-:W-:Y:S05]  /*3190*/  BRA `(.L_x_110) ;  /* 0x0000000000207947 */ /* 0x000fea0003800000 */
.L_x_105:
[----:B------:R-:W-:-:S04]  /*31a0*/  LOP3.LUT R0, R17, 0x80000000, R0, 0x48, !PT ;  /* 0x8000000011007812 */ /* 0x000fc800078e4800 */
[----:B------:R-:W-:Y:S01]  /*31b0*/  LOP3.LUT R0, R0, 0x7f800000, RZ, 0xfc, !PT ;  /* 0x7f80000000007812 */ /* 0x000fe200078efcff */
[----:B------:R-:W-:Y:S06]  /*31c0*/  BRA `(.L_x_110) ;  /* 0x0000000000147947 */ /* 0x000fec0003800000 */
.L_x_104:
[----:B------:R-:W-:Y:S01]  /*31d0*/  LOP3.LUT R0, R17, 0x80000000, R0, 0x48, !PT ;  /* 0x8000000011007812 */ /* 0x000fe200078e4800 */
[----:B------:R-:W-:Y:S06]  /*31e0*/  BRA `(.L_x_110) ;  /* 0x00000000000c7947 */ /* 0x000fec0003800000 */
.L_x_103:
[----:B------:R-:W0:Y:S01]  /*31f0*/  MUFU.RSQ R0, -QNAN ;  /* 0xffc0000000007908 */ /* 0x000e220000001400 */
[----:B------:R-:W-:Y:S05]  /*3200*/  BRA `(.L_x_110) ;  /* 0x0000000000047947 */ /* 0x000fea0003800000 */
.L_x_102:
[----:B------:R-:W-:-:S07]  /*3210*/  FADD.FTZ R0, R0, R3 ;  /* 0x0000000300007221 */ /* 0x000fce0000010000 */
.L_x_110:
[----:B------:R-:W-:Y:S05]  /*3220*/  BSYNC.RECONVERGENT B0 ;  /* 0x0000000000007941 */ /* 0x000fea0003800200 */
.L_x_100:
[----:B------:R-:W-:Y:S01]  /*3230*/  HFMA2 R9, -RZ, RZ, 0, 0 ;  /* 0x00000000ff097431 */ /* 0x000fe200000001ff */
[----:B------:R-:W-:Y:S02]  /*3240*/  MOV R8, R2 ;  /* 0x0000000200087202 */ /* 0x000fe40000000f00 */
[----:B0-----:R-:W-:Y:S02]  /*3250*/  MOV R7, R0 ;  /* 0x0000000000077202 */ /* 0x001fe40000000f00 */
[----:B------:R-:W-:Y:S05]  /*3260*/  RET.REL.NODEC R8 `(_Z24softmax_kernel_reductionPfS_ii) ;  /* 0xffffffcc08647950 */ /* 0x000fea0003c3ffff */
.L_x_111:
        /* <DEDUP_REMOVED lines=9> */
.L_x_170:


//--------------------- .text._Z20softmax_kernel_naivePfS_ii --------------------------
	.section	.text._Z20softmax_kernel_naivePfS_ii,"ax",@progbits
	.align	128
        .global         _Z20softmax_kernel_naivePfS_ii
        .type           _Z20softmax_kernel_naivePfS_ii,@function
        .size           _Z20softmax_kernel_naivePfS_ii,(.L_x_171 - _Z20softmax_kernel_naivePfS_ii)
        .other          _Z20softmax_kernel_naivePfS_ii,@"STO_CUDA_ENTRY STV_DEFAULT"
_Z20softmax_kernel_naivePfS_ii:
.text._Z20softmax_kernel_naivePfS_ii:
        /* <DEDUP_REMOVED lines=8> */
[----:B------:R-:W0:Y:S01]  /*0080*/  LDC.64 R10, c[0x0][0x380] ;  /* 0x0000e000ff0a7b82 */ /* 0x000e220000000a00 */
[----:B------:R-:W1:Y:S01]  /*0090*/  LDCU UR5, c[0x0][0x394] ;  /* 0x00007280ff0577ac */ /* 0x000e620008000800 */
[----:B------:R-:W2:Y:S01]  /*00a0*/  LDCU.64 UR8, c[0x0][0x358] ;  /* 0x00006b00ff0877ac */ /* 0x000ea20008000a00 */
[----:B-1----:R-:W-:-:S04]  /*00b0*/  IMAD R4, R4, UR5, RZ ;  /* 0x0000000504047c24 */ /* 0x002fc8000f8e02ff */
[----:B0-----:R-:W-:-:S05]  /*00c0*/  IMAD.WIDE R10, R4, 0x4, R10 ;  /* 0x00000004040a7825 */ /* 0x001fca00078e020a */
[----:B--2---:R0:W5:Y:S01]  /*00d0*/  LDG.E R2, desc[UR8][R10.64] ;  /* 0x000000080a027981 */ /* 0x004162000c1e1900 */
[----:B------:R-:W-:-:S09]  /*00e0*/  UISETP.GE.AND UP0, UPT, UR5, 0x2, UPT ;  /* 0x000000020500788c */ /* 0x000fd2000bf06270 */
[----:B0-----:R-:W-:Y:S05]  /*00f0*/  BRA.U !UP0, `(.L_x_112) ;  /* 0x0000000508fc7547 */ /* 0x001fea000b800000 */
[----:B------:R-:W-:Y:S01]  /*0100*/  UIADD3 UR4, UPT, UPT, UR5, -0x1, URZ ;  /* 0xffffffff05047890 */ /* 0x000fe2000fffe0ff */
[----:B------:R-:W-:Y:S01]  /*0110*/  HFMA2 R3, -RZ, RZ, 0, 5.9604644775390625e-08 ;  /* 0x00000001ff037431 */ /* 0x000fe200000001ff */
[----:B------:R-:W-:Y:S02]  /*0120*/  UIADD3 UR5, UPT, UPT, UR5, -0x2, URZ ;  /* 0xfffffffe05057890 */ /* 0x000fe4000fffe0ff */
[----:B------:R-:W-:Y:S02]  /*0130*/  ULOP3.LUT UR6, UR4, 0xf, URZ, 0xc0, !UPT ;  /* 0x0000000f04067892 */ /* 0x000fe4000f8ec0ff */
[----:B------:R-:W-:-:S09]  /*0140*/  UISETP.GE.U32.AND UP0, UPT, UR5, 0xf, UPT ;  /* 0x0000000f0500788c */ /* 0x000fd2000bf06070 */
[----:B------:R-:W-:Y:S05]  /*0150*/  BRA.U !UP0, `(.L_x_113) ;  /* 0x0000000108f07547 */ /* 0x000fea000b800000 */
[----:B------:R-:W-:Y:S01]  /*0160*/  IADD3 R6, P0, PT, R10, 0x20, RZ ;  /* 0x000000200a067810 */ /* 0x000fe20007f1e0ff */
[----:B------:R-:W-:Y:S01]  /*0170*/  ULOP3.LUT UR5, UR4, 0xfffffff0, URZ, 0xc0, !UPT ;  /* 0xfffffff004057892 */ /* 0x000fe2000f8ec0ff */
[----:B------:R-:W-:Y:S02]  /*0180*/  MOV R0, RZ ;  /* 0x000000ff00007202 */ /* 0x000fe40000000f00 */
[----:B------:R-:W-:Y:S01]  /*0190*/  IADD3.X R7, PT, PT, RZ, R11, RZ, P0, !PT ;  /* 0x0000000bff077210 */ /* 0x000fe200007fe4ff */
[----:B------:R-:W-:-:S12]  /*01a0*/  UIADD3 UR5, UPT, UPT, -UR5, URZ, URZ ;  /* 0x000000ff05057290 */ /* 0x000fd8000fffe1ff */
.L_x_114:
[----:B------:R-:W2:Y:S04]  /*01b0*/  LDG.E R17, desc[UR8][R6.64+-0x1c] ;  /* 0xffffe40806117981 */ /* 0x000ea8000c1e1900 */
[----:B------:R-:W3:Y:S04]  /*01c0*/  LDG.E R19, desc[UR8][R6.64+-0x18] ;  /* 0xffffe80806137981 */ /* 0x000ee8000c1e1900 */
[----:B------:R-:W4:Y:S04]  /*01d0*/  LDG.E R21, desc[UR8][R6.64+-0x14] ;  /* 0xffffec0806157981 */ /* 0x000f28000c1e1900 */
        /* <DEDUP_REMOVED lines=12> */
[----:B------:R0:W4:Y:S01]  /*02a0*/  LDG.E R3, desc[UR8][R6.64+0x20] ;  /* 0x0000200806037981 */ /* 0x000122000c1e1900 */
[----:B------:R-:W-:Y:S01]  /*02b0*/  UIADD3 UR5, UPT, UPT, UR5, 0x10, URZ ;  /* 0x0000001005057890 */ /* 0x000fe2000fffe0ff */
[----:B------:R-:W-:-:S03]  /*02c0*/  IADD3 R0, PT, PT, R0, 0x10, RZ ;  /* 0x0000001000007810 */ /* 0x000fc60007ffe0ff */
[----:B------:R-:W-:Y:S01]  /*02d0*/  UISETP.NE.AND UP0, UPT, UR5, URZ, UPT ;  /* 0x000000ff0500728c */ /* 0x000fe2000bf05270 */
[----:B0-----:R-:W-:-:S04]  /*02e0*/  IADD3 R6, P1, PT, R6, 0x40, RZ ;  /* 0x0000004006067810 */ /* 0x001fc80007f3e0ff */
[----:B------:R-:W-:Y:S02]  /*02f0*/  IADD3.X R7, PT, PT, RZ, R7, RZ, P1, !PT ;  /* 0x00000007ff077210 */ /* 0x000fe40000ffe4ff */
[----:B--2--5:R-:W-:-:S04]  /*0300*/  FSETP.GT.AND P0, PT, R17, R2, PT ;  /* 0x000000021100720b */ /* 0x024fc80003f04000 */
[----:B------:R-:W-:-:S04]  /*0310*/  FSEL R2, R17, R2, P0 ;  /* 0x0000000211027208 */ /* 0x000fc80000000000 */
[----:B---3--:R-:W-:-:S04]  /*0320*/  FSETP.GT.AND P0, PT, R19, R2, PT ;  /* 0x000000021300720b */ /* 0x008fc80003f04000 */
[----:B------:R-:W-:-:S04]  /*0330*/  FSEL R2, R19, R2, P0 ;  /* 0x0000000213027208 */ /* 0x000fc80000000000 */
[----:B----4-:R-:W-:-:S04]  /*0340*/  FSETP.GT.AND P0, PT, R21, R2, PT ;  /* 0x000000021500720b */ /* 0x010fc80003f04000 */
[----:B------:R-:W-:-:S04]  /*0350*/  FSEL R2, R21, R2, P0 ;  /* 0x0000000215027208 */ /* 0x000fc80000000000 */
[----:B------:R-:W-:-:S04]  /*0360*/  FSETP.GT.AND P0, PT, R23, R2, PT ;  /* 0x000000021700720b */ /* 0x000fc80003f04000 */
        /* <DEDUP_REMOVED lines=24> */
[----:B------:R-:W-:Y:S01]  /*04f0*/  FSEL R2, R3, R2, P0 ;  /* 0x0000000203027208 */ /* 0x000fe20000000000 */
[----:B------:R-:W-:Y:S08]  /*0500*/  BRA.U UP0, `(.L_x_114) ;  /* 0xfffffffd00287547 */ /* 0x000ff0000b83ffff */
[----:B------:R-:W-:-:S07]  /*0510*/  IADD3 R3, PT, PT, R0, 0x1, RZ ;  /* 0x0000000100037810 */ /* 0x000fce0007ffe0ff */
.L_x_113:
[----:B------:R-:W-:-:S09]  /*0520*/  UISETP.NE.AND UP0, UPT, UR6, URZ, UPT ;  /* 0x000000ff0600728c */ /* 0x000fd2000bf05270 */
[----:B------:R-:W-:Y:S05]  /*0530*/  BRA.U !UP0, `(.L_x_112) ;  /* 0x0000000108ec7547 */ /* 0x000fea000b800000 */
[----:B------:R-:W-:Y:S02]  /*0540*/  UISETP.GE.U32.AND UP0, UPT, UR6, 0x8, UPT ;  /* 0x000000080600788c */ /* 0x000fe4000bf06070 */
[----:B------:R-:W-:-:S04]  /*0550*/  ULOP3.LUT UR5, UR4, 0x7, URZ, 0xc0, !UPT ;  /* 0x0000000704057892 */ /* 0x000fc8000f8ec0ff */
[----:B------:R-:W-:-:S03]  /*0560*/  UISETP.NE.AND UP1, UPT, UR5, URZ, UPT ;  /* 0x000000ff0500728c */ /* 0x000fc6000bf25270 */
[----:B------:R-:W-:Y:S08]  /*0570*/  BRA.U !UP0, `(.L_x_115) ;  /* 0x0000000108687547 */ /* 0x000ff0000b800000 */
[----:B------:R-:W-:-:S05]  /*0580*/  IMAD.WIDE R6, R3, 0x4, R10 ;  /* 0x0000000403067825 */ /* 0x000fca00078e020a */
[----:B------:R-:W2:Y:S04]  /*0590*/  LDG.E R5, desc[UR8][R6.64] ;  /* 0x0000000806057981 */ /* 0x000ea8000c1e1900 */
[----:B------:R-:W3:Y:S04]  /*05a0*/  LDG.E R9, desc[UR8][R6.64+0x4] ;  /* 0x0000040806097981 */ /* 0x000ee8000c1e1900 */
[----:B------:R-:W4:Y:S04]  /*05b0*/  LDG.E R13, desc[UR8][R6.64+0x8] ;  /* 0x00000808060d7981 */ /* 0x000f28000c1e1900 */
[----:B------:R-:W4:Y:S04]  /*05c0*/  LDG.E R15, desc[UR8][R6.64+0xc] ;  /* 0x00000c08060f7981 */ /* 0x000f28000c1e1900 */
[----:B------:R-:W4:Y:S04]  /*05d0*/  LDG.E R17, desc[UR8][R6.64+0x10] ;  /* 0x0000100806117981 */ /* 0x000f28000c1e1900 */
[----:B------:R-:W4:Y:S04]  /*05e0*/  LDG.E R19, desc[UR8][R6.64+0x14] ;  /* 0x0000140806137981 */ /* 0x000f28000c1e1900 */
[----:B------:R-:W4:Y:S04]  /*05f0*/  LDG.E R21, desc[UR8][R6.64+0x18] ;  /* 0x0000180806157981 */ /* 0x000f28000c1e1900 */
[----:B------:R-:W4:Y:S01]  /*0600*/  LDG.E R23, desc[UR8][R6.64+0x1c] ;  /* 0x00001c0806177981 */ /* 0x000f22000c1e1900 */
[----:B------:R-:W-:-:S02]  /*0610*/  IADD3 R3, PT, PT, R3, 0x8, RZ ;  /* 0x0000000803037810 */ /* 0x000fc40007ffe0ff */
        /* <DEDUP_REMOVED lines=15> */
[----:B------:R-:W-:-:S09]  /*0710*/  FSEL R2, R23, R2, P0 ;  /* 0x0000000217027208 */ /* 0x000fd20000000000 */
.L_x_115:
        /* <DEDUP_REMOVED lines=18> */
[----:B------:R-:W-:-:S09]  /*0840*/  FSEL R2, R15, R2, P0 ;  /* 0x000000020f027208 */ /* 0x000fd20000000000 */
.L_x_116:
[----:B------:R-:W-:Y:S05]  /*0850*/  BRA.U !UP1, `(.L_x_112) ;  /* 0x0000000109247547 */ /* 0x000fea000b800000 */
[----:B------:R-:W-:-:S12]  /*0860*/  UIADD3 UR4, UPT, UPT, -UR4, URZ, URZ ;  /* 0x000000ff04047290 */ /* 0x000fd8000fffe1ff */
.L_x_117:
[----:B------:R-:W-:-:S06]  /*0870*/  IMAD.WIDE R6, R3, 0x4, R10 ;  /* 0x0000000403067825 */ /* 0x000fcc00078e020a */
[----:B------:R-:W2:Y:S01]  /*0880*/  LDG.E R7, desc[UR8][R6.64] ;  /* 0x0000000806077981 */ /* 0x000ea2000c1e1900 */
[----:B------:R-:W-:Y:S01]  /*0890*/  UIADD3 UR4, UPT, UPT, UR4, 0x1, URZ ;  /* 0x0000000104047890 */ /* 0x000fe2000fffe0ff */
[----:B------:R-:W-:-:S03]  /*08a0*/  IADD3 R3, PT, PT, R3, 0x1, RZ ;  /* 0x0000000103037810 */ /* 0x000fc60007ffe0ff */
[----:B------:R-:W-:Y:S01]  /*08b0*/  UISETP.NE.AND UP0, UPT, UR4, URZ, UPT ;  /* 0x000000ff0400728c */ /* 0x000fe2000bf05270 */
[----:B--2--5:R-:W-:-:S04]  /*08c0*/  FSETP.GT.AND P0, PT, R7, R2, PT ;  /* 0x000000020700720b */ /* 0x024fc80003f04000 */
[----:B------:R-:W-:-:S04]  /*08d0*/  FSEL R2, R7, R2, P0 ;  /* 0x0000000207027208 */ /* 0x000fc80000000000 */
[----:B------:R-:W-:Y:S05]  /*08e0*/  BRA.U UP0, `(.L_x_117) ;  /* 0xfffffffd00e07547 */ /* 0x000fea000b83ffff */
.L_x_112:
[----:B------:R-:W0:Y:S01]  /*08f0*/  LDCU UR4, c[0x0][0x394] ;  /* 0x00007280ff0477ac */ /* 0x000e220008000800 */
[----:B------:R-:W-:Y:S01]  /*0900*/  MOV R3, RZ ;  /* 0x000000ff00037202 */ /* 0x000fe20000000f00 */
[----:B0-----:R-:W-:-:S09]  /*0910*/  UISETP.GE.AND UP0, UPT, UR4, 0x1, UPT ;  /* 0x000000010400788c */ /* 0x001fd2000bf06270 */
[----:B------:R-:W-:Y:S05]  /*0920*/  BRA.U !UP0, `(.L_x_118) ;  /* 0x0000000d08007547 */ /* 0x000fea000b800000 */
[----:B------:R-:W-:Y:S01]  /*0930*/  UISETP.GE.U32.AND UP1, UPT, UR4, 0x8, UPT ;  /* 0x000000080400788c */ /* 0x000fe2000bf26070 */
[----:B------:R-:W-:Y:S01]  /*0940*/  HFMA2 R3, -RZ, RZ, 0, 0 ;  /* 0x00000000ff037431 */ /* 0x000fe200000001ff */
[----:B------:R-:W-:Y:S01]  /*0950*/  ULOP3.LUT UR5, UR4, 0x7, URZ, 0xc0, !UPT ;  /* 0x0000000704057892 */ /* 0x000fe2000f8ec0ff */
[----:B------:R-:W-:-:S03]  /*0960*/  MOV R5, RZ ;  /* 0x000000ff00057202 */ /* 0x000fc60000000f00 */
[----:B------:R-:W-:-:S03]  /*0970*/  UISETP.NE.AND UP0, UPT, UR5, URZ, UPT ;  /* 0x000000ff0500728c */ /* 0x000fc6000bf05270 */
[----:B------:R-:W-:Y:S08]  /*0980*/  BRA.U !UP1, `(.L_x_119) ;  /* 0x0000000509747547 */ /* 0x000ff0000b800000 */
[----:B------:R-:W-:Y:S01]  /*0990*/  ULOP3.LUT UR4, UR4, 0x7ffffff8, URZ, 0xc0, !UPT ;  /* 0x7ffffff804047892 */ /* 0x000fe2000f8ec0ff */
[----:B------:R-:W-:Y:S02]  /*09a0*/  IADD3 R6, P0, PT, R10, 0x10, RZ ;  /* 0x000000100a067810 */ /* 0x000fe40007f1e0ff */
[----:B------:R-:W-:Y:S01]  /*09b0*/  MOV R3, RZ ;  /* 0x000000ff00037202 */ /* 0x000fe20000000f00 */
[----:B------:R-:W-:Y:S01]  /*09c0*/  UIADD3 UR6, UPT, UPT, -UR4, URZ, URZ ;  /* 0x000000ff04067290 */ /* 0x000fe2000fffe1ff */
[----:B------:R-:W-:Y:S02]  /*09d0*/  IADD3.X R7, PT, PT, RZ, R11, RZ, P0, !PT ;  /* 0x0000000bff077210 */ /* 0x000fe400007fe4ff */
[----:B------:R-:W-:-:S09]  /*09e0*/  MOV R5, UR4 ;  /* 0x0000000400057c02 */ /* 0x000fd20008000f00 */
.L_x_120:
[----:B------:R-:W2:Y:S04]  /*09f0*/  LDG.E R21, desc[UR8][R6.64+-0x10] ;  /* 0xfffff00806157981 */ /* 0x000ea8000c1e1900 */
[----:B------:R-:W3:Y:S04]  /*0a00*/  LDG.E R25, desc[UR8][R6.64+-0xc] ;  /* 0xfffff40806197981 */ /* 0x000ee8000c1e1900 */
[----:B------:R-:W4:Y:S04]  /*0a10*/  LDG.E R27, desc[UR8][R6.64+-0x8] ;  /* 0xfffff808061b7981 */ /* 0x000f28000c1e1900 */
[----:B------:R-:W4:Y:S04]  /*0a20*/  LDG.E R13, desc[UR8][R6.64+-0x4] ;  /* 0xfffffc08060d7981 */ /* 0x000f28000c1e1900 */
[----:B------:R-:W4:Y:S04]  /*0a30*/  LDG.E R17, desc[UR8][R6.64+0x4] ;  /* 0x0000040806117981 */ /* 0x000f28000c1e1900 */
[----:B------:R-:W4:Y:S04]  /*0a40*/  LDG.E R19, desc[UR8][R6.64] ;  /* 0x0000000806137981 */ /* 0x000f28000c1e1900 */
[----:B------:R-:W4:Y:S04]  /*0a50*/  LDG.E R15, desc[UR8][R6.64+0x8] ;  /* 0x00000808060f7981 */ /* 0x000f28000c1e1900 */
[----:B------:R0:W4:Y:S01]  /*0a60*/  LDG.E R9, desc[UR8][R6.64+0xc] ;  /* 0x00000c0806097981 */ /* 0x000122000c1e1900 */
[----:B------:R-:W-:Y:S01]  /*0a70*/  HFMA2 R12, -RZ, RZ, 0.96630859375, -0.0022525787353515625 ;  /* 0x3bbb989dff0c7431 */ /* 0x000fe200000001ff */
[----:B------:R-:W-:Y:S01]  /*0a80*/  MOV R0, 0x437c0000 ;  /* 0x437c000000007802 */ /* 0x000fe20000000f00 */
[----:B------:R-:W-:-:S04]  /*0a90*/  UIADD3 UR6, UPT, UPT, UR6, 0x8, URZ ;  /* 0x0000000806067890 */ /* 0x000fc8000fffe0ff */
[----:B------:R-:W-:Y:S01]  /*0aa0*/  UISETP.NE.AND UP1, UPT, UR6, URZ, UPT ;  /* 0x000000ff0600728c */ /* 0x000fe2000bf25270 */
[----:B0-----:R-:W-:-:S04]  /*0ab0*/  IADD3 R6, P0, PT, R6, 0x20, RZ ;  /* 0x0000002006067810 */ /* 0x001fc80007f1e0ff */
[----:B------:R-:W-:Y:S01]  /*0ac0*/  IADD3.X R7, PT, PT, RZ, R7, RZ, P0, !PT ;  /* 0x00000007ff077210 */ /* 0x000fe200007fe4ff */
[----:B--2--5:R-:W-:-:S04]  /*0ad0*/  FADD R21, R21, -R2 ;  /* 0x8000000215157221 */ /* 0x024fc80000000000 */
[----:B------:R-:W-:-:S04]  /*0ae0*/  FFMA.SAT R23, R21, R12, 0.5 ;  /* 0x3f00000015177423 */ /* 0x000fc8000000200c */
[----:B------:R-:W-:Y:S01]  /*0af0*/  FFMA.RM R14, R23, R0, 12582913 ;  /* 0x4b400001170e7423 */ /* 0x000fe20000004000 */
[----:B---3--:R-:W-:-:S03]  /*0b00*/  FADD R25, R25, -R2 ;  /* 0x8000000219197221 */ /* 0x008fc60000000000 */
[----:B------:R-:W-:Y:S01]  /*0b10*/  FADD R8, R14, -12583039 ;  /* 0xcb40007f0e087421 */ /* 0x000fe20000000000 */
[----:B------:R-:W-:-:S03]  /*0b20*/  FFMA.SAT R23, R25, R12, 0.5 ;  /* 0x3f00000019177423 */ /* 0x000fc6000000200c */
[----:B------:R-:W-:-:S04]  /*0b30*/  FFMA R8, R21, 1.4426950216293334961, -R8 ;  /* 0x3fb8aa3b15087823 */ /* 0x000fc80000000808 */
[----:B------:R-:W-:Y:S01]  /*0b40*/  FFMA R18, R21, 1.925963033500011079e-08, R8 ;  /* 0x32a5706015127823 */ /* 0x000fe20000000008 */
[----:B------:R-:W-:Y:S01]  /*0b50*/  FFMA.RM R8, R23, R0, 12582913 ;  /* 0x4b40000117087423 */ /* 0x000fe20000004000 */
[----:B----4-:R-:W-:-:S03]  /*0b60*/  FADD R21, R27, -R2 ;  /* 0x800000021b157221 */ /* 0x010fc60000000000 */
[----:B------:R-:W-:Y:S01]  /*0b70*/  FADD R16, R8, -12583039 ;  /* 0xcb40007f08107421 */ /* 0x000fe20000000000 */
[----:B------:R-:W0:Y:S01]  /*0b80*/  MUFU.EX2 R18, R18 ;  /* 0x0000001200127308 */ /* 0x000e220000000800 */
[----:B------:R-:W-:Y:S01]  /*0b90*/  FFMA.SAT R27, R21, R12, 0.5 ;  /* 0x3f000000151b7423 */ /* 0x000fe2000000200c */
[----:B------:R-:W-:Y:S01]  /*0ba0*/  FADD R23, R13, -R2 ;  /* 0x800000020d177221 */ /* 0x000fe20000000000 */
[----:B------:R-:W-:Y:S02]  /*0bb0*/  FFMA R16, R25, 1.4426950216293334961, -R16 ;  /* 0x3fb8aa3b19107823 */ /* 0x000fe40000000810 */
[----:B------:R-:W-:Y:S02]  /*0bc0*/  FFMA.RM R13, R27, R0, 12582913 ;  /* 0x4b4000011b0d7423 */ /* 0x000fe40000004000 */
[----:B------:R-:W-:Y:S01]  /*0bd0*/  FFMA R16, R25, 1.925963033500011079e-08, R16 ;  /* 0x32a5706019107823 */ /* 0x000fe20000000010 */
[----:B------:R-:W-:Y:S01]  /*0be0*/  FFMA.SAT R25, R23, R12, 0.5 ;  /* 0x3f00000017197423 */ /* 0x000fe2000000200c */
[----:B------:R-:W-:Y:S01]  /*0bf0*/  SHF.L.U32 R20, R14, 0x17, RZ ;  /* 0x000000170e147819 */ /* 0x000fe200000006ff */
[----:B------:R-:W-:-:S02]  /*0c00*/  FADD R22, R13, -12583039 ;  /* 0xcb40007f0d167421 */ /* 0x000fc40000000000 */
[----:B------:R-:W-:Y:S01]  /*0c10*/  FFMA.RM R14, R25, R0, 12582913 ;  /* 0x4b400001190e7423 */ /* 0x000fe20000004000 */
[----:B------:R-:W-:Y:S01]  /*0c20*/  FADD R25, R17, -R2 ;  /* 0x8000000211197221 */ /* 0x000fe20000000000 */
[C---:B------:R-:W-:Y:S01]  /*0c30*/  FFMA R22, R21.reuse, 1.4426950216293334961, -R22 ;  /* 0x3fb8aa3b15167823 */ /* 0x040fe20000000816 */
[----:B0-----:R-:W-:Y:S01]  /*0c40*/  FFMA R3, R20, R18, R3 ;  /* 0x0000001214037223 */ /* 0x001fe20000000003 */
[----:B------:R-:W-:Y:S02]  /*0c50*/  FADD R20, R14, -12583039 ;  /* 0xcb40007f0e147421 */ /* 0x000fe40000000000 */
[----:B------:R-:W-:Y:S01]  /*0c60*/  FFMA R18, R21, 1.925963033500011079e-08, R22 ;  /* 0x32a5706015127823 */ /* 0x000fe20000000016 */
[----:B------:R-:W-:Y:S01]  /*0c70*/  FFMA.SAT R21, R25, R12, 0.5 ;  /* 0x3f00000019157423 */ /* 0x000fe2000000200c */
[----:B------:R-:W-:Y:S01]  /*0c80*/  FFMA R20, R23, 1.4426950216293334961, -R20 ;  /* 0x3fb8aa3b17147823 */ /* 0x000fe20000000814 */
[----:B------:R-:W-:-:S03]  /*0c90*/  FADD R19, R19, -R2 ;  /* 0x8000000213137221 */ /* 0x000fc60000000000 */
[----:B------:R-:W-:Y:S01]  /*0ca0*/  FFMA R22, R23, 1.925963033500011079e-08, R20 ;  /* 0x32a5706017167823 */ /* 0x000fe20000000014 */
[----:B------:R-:W-:Y:S01]  /*0cb0*/  FFMA.RM R20, R21, R0, 12582913 ;  /* 0x4b40000115147423 */ /* 0x000fe20000004000 */
[----:B------:R-:W-:Y:S01]  /*0cc0*/  FFMA.SAT R27, R19, R12, 0.5 ;  /* 0x3f000000131b7423 */ /* 0x000fe2000000200c */
[--C-:B------:R-:W-:Y:S02]  /*0cd0*/  FADD R23, R15, -R2.reuse ;  /* 0x800000020f177221 */ /* 0x100fe40000000000 */
[----:B------:R-:W-:Y:S01]  /*0ce0*/  FADD R26, R20, -12583039 ;  /* 0xcb40007f141a7421 */ /* 0x000fe20000000000 */
[----:B------:R-:W-:Y:S01]  /*0cf0*/  FFMA.RM R17, R27, R0, 12582913 ;  /* 0x4b4000011b117423 */ /* 0x000fe20000004000 */
[----:B------:R-:W-:Y:S02]  /*0d00*/  FADD R21, R9, -R2 ;  /* 0x8000000209157221 */ /* 0x000fe40000000000 */
[----:B------:R-:W-:Y:S01]  /*0d10*/  FFMA R26, R25, 1.4426950216293334961, -R26 ;  /* 0x3fb8aa3b191a7823 */ /* 0x000fe2000000081a */
[----:B------:R-:W-:Y:S01]  /*0d20*/  FADD R24, R17, -12583039 ;  /* 0xcb40007f11187421 */ /* 0x000fe20000000000 */
[-C--:B------:R-:W-:Y:S01]  /*0d30*/  FFMA.SAT R27, R23, R12.reuse, 0.5 ;  /* 0x3f000000171b7423 */ /* 0x080fe2000000200c */
[----:B------:R-:W0:Y:S01]  /*0d40*/  MUFU.EX2 R16, R16 ;  /* 0x0000001000107308 */ /* 0x000e220000000800 */
[----:B------:R-:W-:Y:S01]  /*0d50*/  FFMA R26, R25, 1.925963033500011079e-08, R26 ;  /* 0x32a57060191a7823 */ /* 0x000fe2000000001a */
[----:B------:R-:W-:Y:S01]  /*0d60*/  FFMA R24, R19, 1.4426950216293334961, -R24 ;  /* 0x3fb8aa3b13187823 */ /* 0x000fe20000000818 */
[----:B------:R-:W-:Y:S01]  /*0d70*/  FFMA.SAT R25, R21, R12, 0.5 ;  /* 0x3f00000015197423 */ /* 0x000fe2000000200c */
[----:B------:R-:W-:-:S02]  /*0d80*/  FFMA.RM R9, R27, R0, 12582913 ;  /* 0x4b4000011b097423 */ /* 0x000fc40000004000 */
[----:B------:R-:W-:Y:S02]  /*0d90*/  FFMA R19, R19, 1.925963033500011079e-08, R24 ;  /* 0x32a5706013137823 */ /* 0x000fe40000000018 */
[----:B------:R-:W1:Y:S01]  /*0da0*/  MUFU.EX2 R18, R18 ;  /* 0x0000001200127308 */ /* 0x000e620000000800 */
[----:B------:R-:W-:Y:S01]  /*0db0*/  FFMA.RM R0, R25, R0, 12582913 ;  /* 0x4b40000119007423 */ /* 0x000fe20000004000 */
[----:B------:R-:W-:Y:S01]  /*0dc0*/  FADD R12, R9, -12583039 ;  /* 0xcb40007f090c7421 */ /* 0x000fe20000000000 */
[----:B------:R-:W-:Y:S02]  /*0dd0*/  SHF.L.U32 R8, R8, 0x17, RZ ;  /* 0x0000001708087819 */ /* 0x000fe400000006ff */
[----:B------:R-:W-:-:S03]  /*0de0*/  FADD R28, R0, -12583039 ;  /* 0xcb40007f001c7421 */ /* 0x000fc60000000000 */
[----:B------:R2:W3:Y:S01]  /*0df0*/  MUFU.EX2 R15, R22 ;  /* 0x00000016000f7308 */ /* 0x0004e20000000800 */
[----:B------:R-:W-:-:S07]  /*0e00*/  FFMA R28, R21, 1.4426950216293334961, -R28 ;  /* 0x3fb8aa3b151c7823 */ /* 0x000fce000000081c */
[----:B------:R-:W4:Y:S01]  /*0e10*/  MUFU.EX2 R19, R19 ;  /* 0x0000001300137308 */ /* 0x000f220000000800 */
[----:B--2---:R-:W-:Y:S01]  /*0e20*/  FFMA R22, R23, 1.4426950216293334961, -R12 ;  /* 0x3fb8aa3b17167823 */ /* 0x004fe2000000080c */
[----:B------:R-:W-:-:S03]  /*0e30*/  FFMA R28, R21, 1.925963033500011079e-08, R28 ;  /* 0x32a57060151c7823 */ /* 0x000fc6000000001c */
[----:B------:R-:W-:Y:S01]  /*0e40*/  FFMA R24, R23, 1.925963033500011079e-08, R22 ;  /* 0x32a5706017187823 */ /* 0x000fe20000000016 */
[----:B------:R-:W-:Y:S01]  /*0e50*/  SHF.L.U32 R22, R13, 0x17, RZ ;  /* 0x000000170d167819 */ /* 0x000fe200000006ff */
[----:B0-----:R-:W-:Y:S01]  /*0e60*/  FFMA R13, R8, R16, R3 ;  /* 0x00000010080d7223 */ /* 0x001fe20000000003 */
[----:B------:R-:W0:Y:S01]  /*0e70*/  MUFU.EX2 R12, R26 ;  /* 0x0000001a000c7308 */ /* 0x000e220000000800 */
[----:B------:R-:W-:Y:S02]  /*0e80*/  SHF.L.U32 R23, R14, 0x17, RZ ;  /* 0x000000170e177819 */ /* 0x000fe400000006ff */
[----:B-1----:R-:W-:Y:S01]  /*0e90*/  FFMA R18, R22, R18, R13 ;  /* 0x0000001216127223 */ /* 0x002fe2000000000d */
[----:B------:R-:W-:-:S04]  /*0ea0*/  SHF.L.U32 R17, R17, 0x17, RZ ;  /* 0x0000001711117819 */ /* 0x000fc800000006ff */
[----:B------:R-:W1:Y:S01]  /*0eb0*/  MUFU.EX2 R3, R24 ;  /* 0x0000001800037308 */ /* 0x000e620000000800 */
[----:B---3--:R-:W-:Y:S01]  /*0ec0*/  FFMA R18, R23, R15, R18 ;  /* 0x0000000f17127223 */ /* 0x008fe20000000012 */
[----:B------:R-:W-:-:S06]  /*0ed0*/  SHF.L.U32 R20, R20, 0x17, RZ ;  /* 0x0000001714147819 */ /* 0x000fcc00000006ff */
[----:B------:R-:W2:Y:S01]  /*0ee0*/  MUFU.EX2 R28, R28 ;  /* 0x0000001c001c7308 */ /* 0x000ea20000000800 */
[----:B----4-:R-:W-:Y:S01]  /*0ef0*/  FFMA R17, R17, R19, R18 ;  /* 0x0000001311117223 */ /* 0x010fe20000000012 */
[----:B------:R-:W-:-:S03]  /*0f00*/  SHF.L.U32 R9, R9, 0x17, RZ ;  /* 0x0000001709097819 */ /* 0x000fc600000006ff */
[----:B0-----:R-:W-:Y:S01]  /*0f10*/  FFMA R12, R20, R12, R17 ;  /* 0x0000000c140c7223 */ /* 0x001fe20000000011 */
[----:B------:R-:W-:-:S03]  /*0f20*/  SHF.L.U32 R0, R0, 0x17, RZ ;  /* 0x0000001700007819 */ /* 0x000fc600000006ff */
[----:B-1----:R-:W-:-:S04]  /*0f30*/  FFMA R3, R9, R3, R12 ;  /* 0x0000000309037223 */ /* 0x002fc8000000000c */
[----:B--2---:R-:W-:Y:S01]  /*0f40*/  FFMA R3, R0, R28, R3 ;  /* 0x0000001c00037223 */ /* 0x004fe20000000003 */
[----:B------:R-:W-:Y:S06]  /*0f50*/  BRA.U UP1, `(.L_x_120) ;  /* 0xfffffff901a47547 */ /* 0x000fec000b83ffff */
.L_x_119:
[----:B------:R-:W-:Y:S05]  /*0f60*/  BRA.U !UP0, `(.L_x_118) ;  /* 0x0000000508707547 */ /* 0x000fea000b800000 */
[----:B------:R-:W0:Y:S01]  /*0f70*/  LDCU UR4, c[0x0][0x394] ;  /* 0x00007280ff0477ac */ /* 0x000e220008000800 */
[----:B------:R-:W-:Y:S02]  /*0f80*/  UISETP.GE.U32.AND UP0, UPT, UR5, 0x4, UPT ;  /* 0x000000040500788c */ /* 0x000fe4000bf06070 */
[----:B0-----:R-:W-:-:S04]  /*0f90*/  ULOP3.LUT UR6, UR4, 0x3, URZ, 0xc0, !UPT ;  /* 0x0000000304067892 */ /* 0x001fc8000f8ec0ff */
[----:B------:R-:W-:-:S03]  /*0fa0*/  UISETP.NE.AND UP1, UPT, UR6, URZ, UPT ;  /* 0x000000ff0600728c */ /* 0x000fc6000bf25270 */
[----:B------:R-:W-:Y:S08]  /*0fb0*/  BRA.U !UP0, `(.L_x_121) ;  /* 0x0000000108b07547 */ /* 0x000ff0000b800000 */
[----:B------:R-:W-:-:S05]  /*0fc0*/  IMAD.WIDE.U32 R12, R5, 0x4, R10 ;  /* 0x00000004050c7825 */ /* 0x000fca00078e000a */
[----:B------:R-:W2:Y:S04]  /*0fd0*/  LDG.E R7, desc[UR8][R12.64] ;  /* 0x000000080c077981 */ /* 0x000ea8000c1e1900 */
[----:B------:R-:W3:Y:S04]  /*0fe0*/  LDG.E R15, desc[UR8][R12.64+0x4] ;  /* 0x000004080c0f7981 */ /* 0x000ee8000c1e1900 */
[----:B------:R-:W4:Y:S04]  /*0ff0*/  LDG.E R17, desc[UR8][R12.64+0x8] ;  /* 0x000008080c117981 */ /* 0x000f28000c1e1900 */
[----:B------:R-:W4:Y:S01]  /*1000*/  LDG.E R19, desc[UR8][R12.64+0xc] ;  /* 0x00000c080c137981 */ /* 0x000f22000c1e1900 */
[----:B------:R-:W-:Y:S01]  /*1010*/  HFMA2 R18, -RZ, RZ, 0.96630859375, -0.0022525787353515625 ;  /* 0x3bbb989dff127431 */ /* 0x000fe200000001ff */
[----:B------:R-:W-:-:S02]  /*1020*/  MOV R9, 0x437c0000 ;  /* 0x437c000000097802 */ /* 0x000fc40000000f00 */
[----:B------:R-:W-:Y:S01]  /*1030*/  IADD3 R5, PT, PT, R5, 0x4, RZ ;  /* 0x0000000405057810 */ /* 0x000fe20007ffe0ff */
[----:B--2--5:R-:W-:-:S04]  /*1040*/  FADD R8, R7, -R2 ;  /* 0x8000000207087221 */ /* 0x024fc80000000000 */
[----:B------:R-:W-:Y:S01]  /*1050*/  FFMA.SAT R0, R8, R18, 0.5 ;  /* 0x3f00000008007423 */ /* 0x000fe20000002012 */
[----:B---3--:R-:W-:-:S03]  /*1060*/  FADD R14, R15, -R2 ;  /* 0x800000020f0e7221 */ /* 0x008fc60000000000 */
[-C--:B------:R-:W-:Y:S01]  /*1070*/  FFMA.RM R0, R0, R9.reuse, 12582913 ;  /* 0x4b40000100007423 */ /* 0x080fe20000004009 */
[-C--:B------:R-:W-:Y:S01]  /*1080*/  FFMA.SAT R6, R14, R18.reuse, 0.5 ;  /* 0x3f0000000e067423 */ /* 0x080fe20000002012 */
[--C-:B----4-:R-:W-:Y:S02]  /*1090*/  FADD R7, R17, -R2.reuse ;  /* 0x8000000211077221 */ /* 0x110fe40000000000 */
[----:B------:R-:W-:Y:S01]  /*10a0*/  FADD R15, R0, -12583039 ;  /* 0xcb40007f000f7421 */ /* 0x000fe20000000000 */
[-C--:B------:R-:W-:Y:S01]  /*10b0*/  FFMA.RM R6, R6, R9.reuse, 12582913 ;  /* 0x4b40000106067423 */ /* 0x080fe20000004009 */
[-C--:B------:R-:W-:Y:S01]  /*10c0*/  FFMA.SAT R16, R7, R18.reuse, 0.5 ;  /* 0x3f00000007107423 */ /* 0x080fe20000002012 */
[----:B------:R-:W-:Y:S01]  /*10d0*/  FADD R19, R19, -R2 ;  /* 0x8000000213137221 */ /* 0x000fe20000000000 */
[----:B------:R-:W-:Y:S01]  /*10e0*/  FFMA R15, R8, 1.4426950216293334961, -R15 ;  /* 0x3fb8aa3b080f7823 */ /* 0x000fe2000000080f */
[----:B------:R-:W-:Y:S01]  /*10f0*/  FADD R13, R6, -12583039 ;  /* 0xcb40007f060d7421 */ /* 0x000fe20000000000 */
[----:B------:R-:W-:Y:S01]  /*1100*/  SHF.L.U32 R0, R0, 0x17, RZ ;  /* 0x0000001700007819 */ /* 0x000fe200000006ff */
[----:B------:R-:W-:Y:S01]  /*1110*/  FFMA.SAT R18, R19, R18, 0.5 ;  /* 0x3f00000013127423 */ /* 0x000fe20000002012 */
[----:B------:R-:W-:Y:S01]  /*1120*/  FFMA R12, R8, 1.925963033500011079e-08, R15 ;  /* 0x32a57060080c7823 */ /* 0x000fe2000000000f */
[-C--:B------:R-:W-:Y:S01]  /*1130*/  FFMA.RM R8, R16, R9.reuse, 12582913 ;  /* 0x4b40000110087423 */ /* 0x080fe20000004009 */
[----:B------:R-:W-:Y:S01]  /*1140*/  FFMA R13, R14, 1.4426950216293334961, -R13 ;  /* 0x3fb8aa3b0e0d7823 */ /* 0x000fe2000000080d */
[----:B------:R-:W-:-:S02]  /*1150*/  FFMA.RM R18, R18, R9, 12582913 ;  /* 0x4b40000112127423 */ /* 0x000fc40000004009 */
[----:B------:R-:W-:Y:S01]  /*1160*/  FADD R16, R8, -12583039 ;  /* 0xcb40007f08107421 */ /* 0x000fe20000000000 */
[----:B------:R-:W-:Y:S01]  /*1170*/  FFMA R13, R14, 1.925963033500011079e-08, R13 ;  /* 0x32a570600e0d7823 */ /* 0x000fe2000000000d */
[C---:B------:R-:W-:Y:S01]  /*1180*/  FADD R14, R18.reuse, -12583039 ;  /* 0xcb40007f120e7421 */ /* 0x040fe20000000000 */
[----:B------:R-:W0:Y:S01]  /*1190*/  MUFU.EX2 R12, R12 ;  /* 0x0000000c000c7308 */ /* 0x000e220000000800 */
[----:B------:R-:W-:Y:S01]  /*11a0*/  FFMA R16, R7, 1.4426950216293334961, -R16 ;  /* 0x3fb8aa3b07107823 */ /* 0x000fe20000000810 */
[----:B------:R-:W-:Y:S01]  /*11b0*/  SHF.L.U32 R18, R18, 0x17, RZ ;  /* 0x0000001712127819 */ /* 0x000fe200000006ff */
[----:B------:R-:W-:Y:S02]  /*11c0*/  FFMA R14, R19, 1.4426950216293334961, -R14 ;  /* 0x3fb8aa3b130e7823 */ /* 0x000fe4000000080e */
[----:B------:R-:W-:Y:S01]  /*11d0*/  FFMA R16, R7, 1.925963033500011079e-08, R16 ;  /* 0x32a5706007107823 */ /* 0x000fe20000000010 */
[----:B------:R-:W-:Y:S01]  /*11e0*/  SHF.L.U32 R7, R6, 0x17, RZ ;  /* 0x0000001706077819 */ /* 0x000fe200000006ff */
[----:B------:R-:W-:Y:S01]  /*11f0*/  FFMA R14, R19, 1.925963033500011079e-08, R14 ;  /* 0x32a57060130e7823 */ /* 0x000fe2000000000e */
[----:B------:R-:W1:Y:S08]  /*1200*/  MUFU.EX2 R13, R13 ;  /* 0x0000000d000d7308 */ /* 0x000e700000000800 */
[----:B------:R-:W2:Y:S01]  /*1210*/  MUFU.EX2 R16, R16 ;  /* 0x0000001000107308 */ /* 0x000ea20000000800 */
[----:B0-----:R-:W-:Y:S01]  /*1220*/  FFMA R0, R0, R12, R3 ;  /* 0x0000000c00007223 */ /* 0x001fe20000000003 */
[----:B------:R-:W-:-:S06]  /*1230*/  SHF.L.U32 R3, R8, 0x17, RZ ;  /* 0x0000001708037819 */ /* 0x000fcc00000006ff */
[----:B------:R-:W0:Y:S01]  /*1240*/  MUFU.EX2 R14, R14 ;  /* 0x0000000e000e7308 */ /* 0x000e220000000800 */
[----:B-1----:R-:W-:-:S04]  /*1250*/  FFMA R0, R7, R13, R0 ;  /* 0x0000000d07007223 */ /* 0x002fc80000000000 */
[----:B--2---:R-:W-:-:S04]  /*1260*/  FFMA R3, R3, R16, R0 ;  /* 0x0000001003037223 */ /* 0x004fc80000000000 */
[----:B0-----:R-:W-:-:S07]  /*1270*/  FFMA R3, R18, R14, R3 ;  /* 0x0000000e12037223 */ /* 0x001fce0000000003 */
.L_x_121:
[----:B------:R-:W-:Y:S05]  /*1280*/  BRA.U !UP1, `(.L_x_118) ;  /* 0x0000000109a87547 */ /* 0x000fea000b800000 */
[----:B------:R-:W-:Y:S02]  /*1290*/  UISETP.NE.AND UP0, UPT, UR6, 0x1, UPT ;  /* 0x000000010600788c */ /* 0x000fe4000bf05270 */
[----:B------:R-:W-:-:S04]  /*12a0*/  ULOP3.LUT UR4, UR4, 0x1, URZ, 0xc0, !UPT ;  /* 0x0000000104047892 */ /* 0x000fc8000f8ec0ff */
[----:B------:R-:W-:-:S03]  /*12b0*/  UISETP.NE.U32.AND UP1, UPT, UR4, 0x1, UPT ;  /* 0x000000010400788c */ /* 0x000fc6000bf25070 */
[----:B------:R-:W-:Y:S08]  /*12c0*/  BRA.U !UP0, `(.L_x_122) ;  /* 0x0000000108607547 */ /* 0x000ff0000b800000 */
[----:B------:R-:W-:-:S05]  /*12d0*/  IMAD.WIDE.U32 R6, R5, 0x4, R10 ;  /* 0x0000000405067825 */ /* 0x000fca00078e000a */
[----:B------:R-:W2:Y:S04]  /*12e0*/  LDG.E R9, desc[UR8][R6.64] ;  /* 0x0000000806097981 */ /* 0x000ea8000c1e1900 */
[----:B------:R-:W3:Y:S01]  /*12f0*/  LDG.E R15, desc[UR8][R6.64+0x4] ;  /* 0x00000408060f7981 */ /* 0x000ee2000c1e1900 */
[----:B------:R-:W-:Y:S01]  /*1300*/  HFMA2 R0, -RZ, RZ, 0.96630859375, -0.0022525787353515625 ;  /* 0x3bbb989dff007431 */ /* 0x000fe200000001ff */
[----:B------:R-:W-:Y:S02]  /*1310*/  MOV R13, 0x437c0000 ;  /* 0x437c0000000d7802 */ /* 0x000fe40000000f00 */
[----:B------:R-:W-:Y:S01]  /*1320*/  IADD3 R5, PT, PT, R5, 0x2, RZ ;  /* 0x0000000205057810 */ /* 0x000fe20007ffe0ff */
[----:B--2--5:R-:W-:-:S04]  /*1330*/  FADD R9, R9, -R2 ;  /* 0x8000000209097221 */ /* 0x024fc80000000000 */
[----:B------:R-:W-:Y:S01]  /*1340*/  FFMA.SAT R8, R9, R0, 0.5 ;  /* 0x3f00000009087423 */ /* 0x000fe20000002000 */
[----:B---3--:R-:W-:-:S03]  /*1350*/  FADD R15, R15, -R2 ;  /* 0x800000020f0f7221 */ /* 0x008fc60000000000 */
        /* <DEDUP_REMOVED lines=15> */
.L_x_122:
[----:B------:R-:W-:Y:S05]  /*1450*/  BRA.U UP1, `(.L_x_118) ;  /* 0x0000000101347547 */ /* 0x000fea000b800000 */
[----:B------:R-:W-:-:S06]  /*1460*/  IMAD.WIDE.U32 R6, R5, 0x4, R10 ;  /* 0x0000000405067825 */ /* 0x000fcc00078e000a */
[----:B------:R-:W2:Y:S01]  /*1470*/  LDG.E R7, desc[UR8][R6.64] ;  /* 0x0000000806077981 */ /* 0x000ea2000c1e1900 */
[----:B------:R-:W-:Y:S01]  /*1480*/  HFMA2 R5, -RZ, RZ, 0.96630859375, -0.0022525787353515625 ;  /* 0x3bbb989dff057431 */ /* 0x000fe200000001ff */
[----:B------:R-:W-:Y:S01]  /*1490*/  MOV R8, 0x437c0000 ;  /* 0x437c000000087802 */ /* 0x000fe20000000f00 */
[----:B--2--5:R-:W-:-:S04]  /*14a0*/  FADD R0, R7, -R2 ;  /* 0x8000000207007221 */ /* 0x024fc80000000000 */
[----:B------:R-:W-:-:S04]  /*14b0*/  FFMA.SAT R5, R0, R5, 0.5 ;  /* 0x3f00000000057423 */ /* 0x000fc80000002005 */
[----:B------:R-:W-:-:S04]  /*14c0*/  FFMA.RM R5, R5, R8, 12582913 ;  /* 0x4b40000105057423 */ /* 0x000fc80000004008 */
[----:B------:R-:W-:-:S04]  /*14d0*/  FADD R9, R5, -12583039 ;  /* 0xcb40007f05097421 */ /* 0x000fc80000000000 */
[----:B------:R-:W-:-:S04]  /*14e0*/  FFMA R9, R0, 1.4426950216293334961, -R9 ;  /* 0x3fb8aa3b00097823 */ /* 0x000fc80000000809 */
[----:B------:R-:W-:Y:S01]  /*14f0*/  FFMA R9, R0, 1.925963033500011079e-08, R9 ;  /* 0x32a5706000097823 */ /* 0x000fe20000000009 */
[----:B------:R-:W-:-:S05]  /*1500*/  SHF.L.U32 R0, R5, 0x17, RZ ;  /* 0x0000001705007819 */ /* 0x000fca00000006ff */
[----:B------:R-:W0:Y:S02]  /*1510*/  MUFU.EX2 R9, R9 ;  /* 0x0000000900097308 */ /* 0x000e240000000800 */
[----:B0-----:R-:W-:-:S07]  /*1520*/  FFMA R3, R0, R9, R3 ;  /* 0x0000000900037223 */ /* 0x001fce0000000003 */
.L_x_118:
[----:B------:R-:W0:Y:S02]  /*1530*/  LDC R0, c[0x0][0x394] ;  /* 0x0000e500ff007b82 */ /* 0x000e240000000800 */
[----:B0-----:R-:W-:-:S13]  /*1540*/  ISETP.GE.AND P0, PT, R0, 0x1, PT ;  /* 0x000000010000780c */ /* 0x001fda0003f06270 */
[----:B------:R-:W-:Y:S05]  /*1550*/  @!P0 EXIT ;  /* 0x000000000000894d */ /* 0x000fea0003800000 */
[C---:B------:R-:W-:Y:S01]  /*1560*/  ISETP.GE.U32.AND P0, PT, R0.reuse, 0x8, PT ;  /* 0x000000080000780c */ /* 0x040fe20003f06070 */
[----:B------:R-:W-:Y:S01]  /*1570*/  HFMA2 R5, -RZ, RZ, 0, 0 ;  /* 0x00000000ff057431 */ /* 0x000fe200000001ff */
[----:B------:R-:W-:-:S11]  /*1580*/  LOP3.LUT R18, R0, 0x7, RZ, 0xc0, !PT ;  /* 0x0000000700127812 */ /* 0x000fd600078ec0ff */
[----:B------:R-:W-:Y:S05]  /*1590*/  @!P0 BRA `(.L_x_123) ;  /* 0x0000000c009c8947 */ /* 0x000fea0003800000 */
[----:B------:R-:W0:Y:S01]  /*15a0*/  LDCU.64 UR4, c[0x0][0x388] ;  /* 0x00007100ff0477ac */ /* 0x000e220008000a00 */
[----:B------:R-:W-:Y:S02]  /*15b0*/  IADD3 R14, P0, PT, R10, 0x10, RZ ;  /* 0x000000100a0e7810 */ /* 0x000fe40007f1e0ff */
[----:B------:R-:W-:Y:S02]  /*15c0*/  LOP3.LUT R5, R0, 0x7ffffff8, RZ, 0xc0, !PT ;  /* 0x7ffffff800057812 */ /* 0x000fe400078ec0ff */
[----:B------:R-:W-:Y:S02]  /*15d0*/  MOV R20, R4 ;  /* 0x0000000400147202 */ /* 0x000fe40000000f00 */
[----:B------:R-:W-:Y:S02]  /*15e0*/  IADD3.X R15, PT, PT, RZ, R11, RZ, P0, !PT ;  /* 0x0000000bff0f7210 */ /* 0x000fe400007fe4ff */
[----:B------:R-:W-:Y:S01]  /*15f0*/  IADD3 R21, PT, PT, -R5, RZ, RZ ;  /* 0x000000ff05157210 */ /* 0x000fe20007ffe1ff */
[----:B0-----:R-:W-:-:S04]  /*1600*/  UIADD3 UR4, UP0, UPT, UR4, 0x10, URZ ;  /* 0x0000001004047890 */ /* 0x001fc8000ff1e0ff */
[----:B------:R-:W-:-:S12]  /*1610*/  UIADD3.X UR5, UPT, UPT, URZ, UR5, URZ, UP0, !UPT ;  /* 0x00000005ff057290 */ /* 0x000fd800087fe4ff */
.L_x_140:
[----:B0-----:R-:W2:Y:S01]  /*1620*/  LDG.E R7, desc[UR8][R14.64+-0x10] ;  /* 0xfffff0080e077981 */ /* 0x001ea2000c1e1900 */
        /* <DEDUP_REMOVED lines=9> */
[----:B--2--5:R-:W-:-:S04]  /*16c0*/  FADD R7, R7, -R2 ;  /* 0x8000000207077221 */ /* 0x024fc80000000000 */
        /* <DEDUP_REMOVED lines=16> */
[----:B------:R-:W-:Y:S05]  /*17d0*/  CALL.REL.NOINC `($__internal_2_$__cuda_sm3x_div_rn_noftz_f32_slowpath) ;  /* 0x0000001800647944 */ /* 0x000fea0003c00000 */
.L_x_125:
[----:B------:R-:W-:Y:S05]  /*17e0*/  BSYNC.RECONVERGENT B2 ;  /* 0x0000000000027941 */ /* 0x000fea0003800200 */
.L_x_124:
[----:B------:R0:W-:Y:S04]  /*17f0*/  STG.E desc[UR8][R12.64+-0x10], R9 ;  /* 0xfffff0090c007986 */ /* 0x0001e8000c101908 */
[----:B------:R-:W2:Y:S01]  /*1800*/  LDG.E R7, desc[UR8][R14.64+-0xc] ;  /* 0xfffff4080e077981 */ /* 0x000ea2000c1e1900 */
[----:B------:R-:W-:Y:S01]  /*1810*/  HFMA2 R17, -RZ, RZ, 3.7421875, 0 ;  /* 0x437c0000ff117431 */ /* 0x000fe200000001ff */
[----:B------:R-:W-:Y:S01]  /*1820*/  MOV R0, 0x3bbb989d ;  /* 0x3bbb989d00007802 */ /* 0x000fe20000000f00 */
[----:B------:R-:W0:Y:S01]  /*1830*/  MUFU.RCP R8, R3 ;  /* 0x0000000300087308 */ /* 0x000e220000001000 */
[----:B------:R-:W-:Y:S01]  /*1840*/  BSSY.RECONVERGENT B2, `(.L_x_126) ;  /* 0x0000015000027945 */ /* 0x000fe20003800200 */
[----:B0-----:R-:W-:Y:S01]  /*1850*/  FFMA R9, R8, -R3, 1 ;  /* 0x3f80000008097423 */ /* 0x001fe20000000803 */
[----:B--2---:R-:W-:-:S04]  /*1860*/  FADD R7, R7, -R2 ;  /* 0x8000000207077221 */ /* 0x004fc80000000000 */
        /* <DEDUP_REMOVED lines=16> */
[----:B------:R-:W-:Y:S05]  /*1970*/  CALL.REL.NOINC `($__internal_2_$__cuda_sm3x_div_rn_noftz_f32_slowpath) ;  /* 0x0000001400fc7944 */ /* 0x000fea0003c00000 */
[----:B------:R-:W-:-:S07]  /*1980*/  MOV R7, R9 ;  /* 0x0000000900077202 */ /* 0x000fce0000000f00 */
.L_x_127:
[----:B------:R-:W-:Y:S05]  /*1990*/  BSYNC.RECONVERGENT B2 ;  /* 0x0000000000027941 */ /* 0x000fea0003800200 */
.L_x_126:
[----:B------:R0:W-:Y:S04]  /*19a0*/  STG.E desc[UR8][R12.64+-0xc], R7 ;  /* 0xfffff4070c007986 */ /* 0x0001e8000c101908 */
[----:B------:R-:W2:Y:S01]  /*19b0*/  LDG.E R9, desc[UR8][R14.64+-0x8] ;  /* 0xfffff8080e097981 */ /* 0x000ea2000c1e1900 */
[----:B------:R-:W-:Y:S01]  /*19c0*/  HFMA2 R0, -RZ, RZ, 0.96630859375, -0.0022525787353515625 ;  /* 0x3bbb989dff007431 */ /* 0x000fe200000001ff */
[----:B------:R-:W-:Y:S01]  /*19d0*/  MOV R17, 0x437c0000 ;  /* 0x437c000000117802 */ /* 0x000fe20000000f00 */
[----:B------:R-:W1:Y:S01]  /*19e0*/  MUFU.RCP R8, R3 ;  /* 0x0000000300087308 */ /* 0x000e620000001000 */
[----:B------:R-:W-:Y:S01]  /*19f0*/  BSSY.RECONVERGENT B2, `(.L_x_128) ;  /* 0x0000015000027945 */ /* 0x000fe20003800200 */
[----:B--2---:R-:W-:-:S04]  /*1a00*/  FADD R9, R9, -R2 ;  /* 0x8000000209097221 */ /* 0x004fc80000000000 */
        /* <DEDUP_REMOVED lines=19> */
.L_x_129:
[----:B------:R-:W-:Y:S05]  /*1b40*/  BSYNC.RECONVERGENT B2 ;  /* 0x0000000000027941 */ /* 0x000fea0003800200 */
.L_x_128:
        /* <DEDUP_REMOVED lines=26> */
.L_x_131:
[----:B------:R-:W-:Y:S05]  /*1cf0*/  BSYNC.RECONVERGENT B2 ;  /* 0x0000000000027941 */ /* 0x000fea0003800200 */
.L_x_130:
        /* <DEDUP_REMOVED lines=26> */
.L_x_133:
[----:B------:R-:W-:Y:S05]  /*1ea0*/  BSYNC.RECONVERGENT B2 ;  /* 0x0000000000027941 */ /* 0x000fea0003800200 */
.L_x_132:
        /* <DEDUP_REMOVED lines=26> */
.L_x_135:
[----:B------:R-:W-:Y:S05]  /*2050*/  BSYNC.RECONVERGENT B2 ;  /* 0x0000000000027941 */ /* 0x000fea0003800200 */
.L_x_134:
        /* <DEDUP_REMOVED lines=26> */
.L_x_137:
[----:B------:R-:W-:Y:S05]  /*2200*/  BSYNC.RECONVERGENT B2 ;  /* 0x0000000000027941 */ /* 0x000fea0003800200 */
.L_x_136:
        /* <DEDUP_REMOVED lines=26> */
.L_x_139:
[----:B------:R-:W-:Y:S05]  /*23b0*/  BSYNC.RECONVERGENT B2 ;  /* 0x0000000000027941 */ /* 0x000fea0003800200 */
.L_x_138:
[----:B------:R0:W-:Y:S01]  /*23c0*/  STG.E desc[UR8][R12.64+0xc], R7 ;  /* 0x00000c070c007986 */ /* 0x0001e2000c101908 */
[----:B------:R-:W-:Y:S02]  /*23d0*/  IADD3 R14, P0, PT, R14, 0x20, RZ ;  /* 0x000000200e0e7810 */ /* 0x000fe40007f1e0ff */
[----:B------:R-:W-:Y:S02]  /*23e0*/  IADD3 R20, PT, PT, R20, 0x8, RZ ;  /* 0x0000000814147810 */ /* 0x000fe40007ffe0ff */
[----:B------:R-:W-:Y:S01]  /*23f0*/  IADD3.X R15, PT, PT, RZ, R15, RZ, P0, !PT ;  /* 0x0000000fff0f7210 */ /* 0x000fe200007fe4ff */
[----:B------:R-:W-:Y:S08]  /*2400*/  @P2 BRA `(.L_x_140) ;  /* 0xfffffff000842947 */ /* 0x000ff0000383ffff */
.L_x_123:
[----:B------:R-:W-:-:S13]  /*2410*/  ISETP.NE.AND P0, PT, R18, RZ, PT ;  /* 0x000000ff1200720c */ /* 0x000fda0003f05270 */
[----:B------:R-:W-:Y:S05]  /*2420*/  @!P0 EXIT ;  /* 0x000000000000894d */ /* 0x000fea0003800000 */
[----:B------:R-:W1:Y:S01]  /*2430*/  LDCU UR4, c[0x0][0x394] ;  /* 0x00007280ff0477ac */ /* 0x000e620008000800 */
[----:B------:R-:W-:Y:S01]  /*2440*/  ISETP.GE.U32.AND P0, PT, R18, 0x4, PT ;  /* 0x000000041200780c */ /* 0x000fe20003f06070 */
[----:B-1----:R-:W-:-:S12]  /*2450*/  ULOP3.LUT UR4, UR4, 0x3, URZ, 0xc0, !UPT ;  /* 0x0000000304047892 */ /* 0x002fd8000f8ec0ff */
[----:B------:R-:W-:Y:S05]  /*2460*/  @!P0 BRA `(.L_x_141) ;  /* 0x0000000400c08947 */ /* 0x000fea0003800000 */
[----:B0-----:R-:W-:-:S05]  /*2470*/  IMAD.WIDE.U32 R12, R5, 0x4, R10 ;  /* 0x00000004050c7825 */ /* 0x001fca00078e000a */
[----:B------:R-:W2:Y:S01]  /*2480*/  LDG.E R7, desc[UR8][R12.64] ;  /* 0x000000080c077981 */ /* 0x000ea2000c1e1900 */
[----:B------:R-:W-:Y:S01]  /*2490*/  HFMA2 R0, -RZ, RZ, 0.96630859375, -0.0022525787353515625 ;  /* 0x3bbb989dff007431 */ /* 0x000fe200000001ff */
[----:B------:R-:W-:Y:S01]  /*24a0*/  MOV R9, 0x437c0000 ;  /* 0x437c000000097802 */ /* 0x000fe20000000f00 */
[----:B------:R-:W0:Y:S01]  /*24b0*/  MUFU.RCP R8, R3 ;  /* 0x0000000300087308 */ /* 0x000e220000001000 */
[----:B------:R-:W-:Y:S01]  /*24c0*/  BSSY.RECONVERGENT B2, `(.L_x_142) ;  /* 0x0000015000027945 */ /* 0x000fe20003800200 */
[----:B------:R-:W-:Y:S01]  /*24d0*/  IADD3 R14, PT, PT, R4, R5, RZ ;  /* 0x00000005040e7210 */ /* 0x000fe20007ffe0ff */
[----:B--2--5:R-:W-:-:S04]  /*24e0*/  FADD R7, R7, -R2 ;  /* 0x8000000207077221 */ /* 0x024fc80000000000 */
        /* <DEDUP_REMOVED lines=18> */
.L_x_143:
[----:B------:R-:W-:Y:S05]  /*2610*/  BSYNC.RECONVERGENT B2 ;  /* 0x0000000000027941 */ /* 0x000fea0003800200 */
.L_x_142:
        /* <DEDUP_REMOVED lines=28> */
.L_x_145:
[----:B------:R-:W-:Y:S05]  /*27e0*/  BSYNC.RECONVERGENT B2 ;  /* 0x0000000000027941 */ /* 0x000fea0003800200 */
.L_x_144:
        /* <DEDUP_REMOVED lines=26> */
.L_x_147:
[----:B------:R-:W-:Y:S05]  /*2990*/  BSYNC.RECONVERGENT B2 ;  /* 0x0000000000027941 */ /* 0x000fea0003800200 */
.L_x_146:
        /* <DEDUP_REMOVED lines=26> */
.L_x_149:
[----:B------:R-:W-:Y:S05]  /*2b40*/  BSYNC.RECONVERGENT B2 ;  /* 0x0000000000027941 */ /* 0x000fea0003800200 */
.L_x_148:
[----:B------:R1:W-:Y:S01]  /*2b50*/  STG.E desc[UR8][R14.64+0xc], R7 ;  /* 0x00000c070e007986 */ /* 0x0003e2000c101908 */
[----:B------:R-:W-:-:S07]  /*2b60*/  IADD3 R5, PT, PT, R5, 0x4, RZ ;  /* 0x0000000405057810 */ /* 0x000fce0007ffe0ff */
.L_x_141:
[----:B------:R-:W-:-:S13]  /*2b70*/  ISETP.NE.AND P0, PT, RZ, UR4, PT ;  /* 0x00000004ff007c0c */ /* 0x000fda000bf05270 */
[----:B------:R-:W-:Y:S05]  /*2b80*/  @!P0 EXIT ;  /* 0x000000000000894d */ /* 0x000fea0003800000 */
[----:B------:R-:W-:-:S09]  /*2b90*/  UISETP.NE.AND UP0, UPT, UR4, 0x1, UPT ;  /* 0x000000010400788c */ /* 0x000fd2000bf05270 */
[----:B------:R-:W-:Y:S05]  /*2ba0*/  BRA.U !UP0, `(.L_x_150) ;  /* 0x0000000108e47547 */ /* 0x000fea000b800000 */
[----:B-1----:R-:W-:-:S05]  /*2bb0*/  IMAD.WIDE.U32 R14, R5, 0x4, R10 ;  /* 0x00000004050e7825 */ /* 0x002fca00078e000a */
[----:B0-----:R-:W2:Y:S01]  /*2bc0*/  LDG.E R7, desc[UR8][R14.64] ;  /* 0x000000080e077981 */ /* 0x001ea2000c1e1900 */
        /* <DEDUP_REMOVED lines=24> */
.L_x_152:
[----:B------:R-:W-:Y:S05]  /*2d50*/  BSYNC.RECONVERGENT B2 ;  /* 0x0000000000027941 */ /* 0x000fea0003800200 */
.L_x_151:
        /* <DEDUP_REMOVED lines=27> */
.L_x_154:
[----:B------:R-:W-:Y:S05]  /*2f10*/  BSYNC.RECONVERGENT B2 ;  /* 0x0000000000027941 */ /* 0x000fea0003800200 */
.L_x_153:
[----:B------:R2:W-:Y:S01]  /*2f20*/  STG.E desc[UR8][R12.64+0x4], R9 ;  /* 0x000004090c007986 */ /* 0x0005e2000c101908 */
[----:B------:R-:W-:-:S07]  /*2f30*/  IADD3 R5, PT, PT, R5, 0x2, RZ ;  /* 0x0000000205057810 */ /* 0x000fce0007ffe0ff */
.L_x_150:
[----:B------:R-:W3:Y:S02]  /*2f40*/  LDC R0, c[0x0][0x394] ;  /* 0x0000e500ff007b82 */ /* 0x000ee40000000800 */
[----:B---3--:R-:W-:-:S04]  /*2f50*/  LOP3.LUT R0, R0, 0x1, RZ, 0xc0, !PT ;  /* 0x0000000100007812 */ /* 0x008fc800078ec0ff */
[----:B------:R-:W-:-:S13]  /*2f60*/  ISETP.NE.U32.AND P0, PT, R0, 0x1, PT ;  /* 0x000000010000780c */ /* 0x000fda0003f05070 */
[----:B------:R-:W-:Y:S05]  /*2f70*/  @P0 EXIT ;  /* 0x000000000000094d */ /* 0x000fea0003800000 */
[----:B------:R-:W-:-:S06]  /*2f80*/  IMAD.WIDE.U32 R10, R5, 0x4, R10 ;  /* 0x00000004050a7825 */ /* 0x000fcc00078e000a */
[----:B------:R-:W3:Y:S01]  /*2f90*/  LDG.E R11, desc[UR8][R10.64] ;  /* 0x000000080a0b7981 */ /* 0x000ee2000c1e1900 */
[----:B01----:R-:W-:Y:S01]  /*2fa0*/  HFMA2 R7, -RZ, RZ, 0.96630859375, -0.0022525787353515625 ;  /* 0x3bbb989dff077431 */ /* 0x003fe200000001ff */
[----:B--2---:R-:W-:Y:S01]  /*2fb0*/  MOV R9, 0x437c0000 ;  /* 0x437c000000097802 */ /* 0x004fe20000000f00 */
[----:B------:R-:W0:Y:S01]  /*2fc0*/  MUFU.RCP R6, R3 ;  /* 0x0000000300067308 */ /* 0x000e220000001000 */
[----:B------:R-:W-:Y:S01]  /*2fd0*/  BSSY.RECONVERGENT B2, `(.L_x_155) ;  /* 0x0000015000027945 */ /* 0x000fe20003800200 */
[----:B------:R-:W-:Y:S01]  /*2fe0*/  IADD3 R4, PT, PT, R4, R5, RZ ;  /* 0x0000000504047210 */ /* 0x000fe20007ffe0ff */
[----:B---3-5:R-:W-:-:S04]  /*2ff0*/  FADD R2, R11, -R2 ;  /* 0x800000020b027221 */ /* 0x028fc80000000000 */
[----:B------:R-:W-:-:S04]  /*3000*/  FFMA.SAT R0, R2, R7, 0.5 ;  /* 0x3f00000002007423 */ /* 0x000fc80000002007 */
[----:B------:R-:W-:Y:S01]  /*3010*/  FFMA.RM R0, R0, R9, 12582913 ;  /* 0x4b40000100007423 */ /* 0x000fe20000004009 */
[----:B0-----:R-:W-:-:S03]  /*3020*/  FFMA R9, R6, -R3, 1 ;  /* 0x3f80000006097423 */ /* 0x001fc60000000803 */
        /* <DEDUP_REMOVED lines=15> */
.L_x_156:
[----:B------:R-:W-:Y:S05]  /*3120*/  BSYNC.RECONVERGENT B2 ;  /* 0x0000000000027941 */ /* 0x000fea0003800200 */
.L_x_155:
[----:B------:R-:W0:Y:S02]  /*3130*/  LDC.64 R2, c[0x0][0x388] ;  /* 0x0000e200ff027b82 */ /* 0x000e240000000a00 */
[----:B0-----:R-:W-:-:S05]  /*3140*/  IMAD.WIDE R4, R4, 0x4, R2 ;  /* 0x0000000404047825 */ /* 0x001fca00078e0202 */
[----:B------:R-:W-:Y:S01]  /*3150*/  STG.E desc[UR8][R4.64], R9 ;  /* 0x0000000904007986 */ /* 0x000fe2000c101908 */
[----:B------:R-:W-:Y:S05]  /*3160*/  EXIT ;  /* 0x000000000000794d */ /* 0x000fea0003800000 */
        .weak           $__internal_2_$__cuda_sm3x_div_rn_noftz_f32_slowpath
        .type           $__internal_2_$__cuda_sm3x_div_rn_noftz_f32_slowpath,@function
        .size           $__internal_2_$__cuda_sm3x_div_rn_noftz_f32_slowpath,(.L_x_171 - $__internal_2_$__cuda_sm3x_div_rn_noftz_f32_slowpath)
$__internal_2_$__cuda_sm3x_div_rn_noftz_f32_slowpath:
        /* <DEDUP_REMOVED lines=35> */
.L_x_158:
        /* <DEDUP_REMOVED lines=51> */
.L_x_165:
[----:B------:R-:W-:-:S04]  /*36d0*/  LOP3.LUT R0, R0, 0x80000000, RZ, 0xc0, !PT ;  /* 0x8000000000007812 */ /* 0x000fc800078ec0ff */
[----:B------:R-:W-:Y:S01]  /*36e0*/  LOP3.LUT R0, R0, 0x7f800000, RZ, 0xfc, !PT ;  /* 0x7f80000000007812 */ /* 0x000fe200078efcff */
[----:B------:R-:W-:Y:S06]  /*36f0*/  BRA `(.L_x_166) ;  /* 0x0000000000047947 */ /* 0x000fec0003800000 */
.L_x_164:
[----:B------:R-:W-:-:S07]  /*3700*/  LEA R0, R9, R0, 0x17 ;  /* 0x0000000009007211 */ /* 0x000fce00078eb8ff */
.L_x_166:
[----:B------:R-:W-:Y:S05]  /*3710*/  BSYNC.RECONVERGENT B1 ;  /* 0x0000000000017941 */ /* 0x000fea0003800200 */
.L_x_163:
[----:B------:R-:W-:Y:S05]  /*3720*/  BRA `(.L_x_167) ;  /* 0x0000000000207947 */ /* 0x000fea0003800000 */
.L_x_162:
[----:B------:R-:W-:-:S04]  /*3730*/  LOP3.LUT R0, R19, 0x80000000, R0, 0x48, !PT ;  /* 0x8000000013007812 */ /* 0x000fc800078e4800 */
[----:B------:R-:W-:Y:S01]  /*3740*/  LOP3.LUT R0, R0, 0x7f800000, RZ, 0xfc, !PT ;  /* 0x7f80000000007812 */ /* 0x000fe200078efcff */
[----:B------:R-:W-:Y:S06]  /*3750*/  BRA `(.L_x_167) ;  /* 0x0000000000147947 */ /* 0x000fec0003800000 */
.L_x_161:
[----:B------:R-:W-:Y:S01]  /*3760*/  LOP3.LUT R0, R19, 0x80000000, R0, 0x48, !PT ;  /* 0x8000000013007812 */ /* 0x000fe200078e4800 */
[----:B------:R-:W-:Y:S06]  /*3770*/  BRA `(.L_x_167) ;  /* 0x00000000000c7947 */ /* 0x000fec0003800000 */
.L_x_160:
[----:B------:R-:W0:Y:S01]  /*3780*/  MUFU.RSQ R0, -QNAN ;  /* 0xffc0000000007908 */ /* 0x000e220000001400 */
[----:B------:R-:W-:Y:S05]  /*3790*/  BRA `(.L_x_167) ;  /* 0x0000000000047947 */ /* 0x000fea0003800000 */
.L_x_159:
[----:B------:R-:W-:-:S07]  /*37a0*/  FADD.FTZ R0, R0, R3 ;  /* 0x0000000300007221 */ /* 0x000fce0000010000 */
.L_x_167:
[----:B------:R-:W-:Y:S05]  /*37b0*/  BSYNC.RECONVERGENT B0 ;  /* 0x0000000000007941 */ /* 0x000fea0003800200 */
.L_x_157:
[----:B------:R-:W-:Y:S01]  /*37c0*/  HFMA2 R7, -RZ, RZ, 0, 0 ;  /* 0x00000000ff077431 */ /* 0x000fe200000001ff */
[----:B0-----:R-:W-:-:S03]  /*37d0*/  MOV R9, R0 ;  /* 0x0000000000097202 */ /* 0x001fc60000000f00 */
[----:B------:R-:W-:Y:S05]  /*37e0*/  RET.REL.NODEC R6 `(_Z20softmax_kernel_naivePfS_ii) ;  /* 0xffffffc806047950 */ /* 0x000fea0003c3ffff */
.L_x_168:
        /* <DEDUP_REMOVED lines=9> */
.L_x_171:


//--------------------- .nv.shared._Z25softmax_kernel_reduction2PfS_ii --------------------------
	.section	.nv.shared._Z25softmax_kernel_reduction2PfS_ii,"aw",@nobits
	.sectionflags	@""
	.align	4
.nv.shared._Z25softmax_kernel_reduction2PfS_ii:
	.zero		3072


//--------------------- .nv.shared.reserved.0     --------------------------
	.section	.nv.shared.reserved.0,"aw",@nobits
	.weak		__nv_reservedSMEM_offset_0_alias
	.size		__nv_reservedSMEM_offset_0_alias, 0, 64
	.other		__nv_reservedSMEM_offset_0_alias,@"STO_CUDA_RESERVED_SHARED STV_DEFAULT"
__nv_reservedSMEM_offset_0_alias:
	.zero		0
	.zero		64


//--------------------- .nv.shared._Z24softmax_kernel_reductionPfS_ii --------------------------
	.section	.nv.shared._Z24softmax_kernel_reductionPfS_ii,"aw",@nobits
	.sectionflags	@""
	.align	4
.nv.shared._Z24softmax_kernel_reductionPfS_ii:
	.zero		2048


//--------------------- .nv.constant0._Z25softmax_kernel_reduction2PfS_ii --------------------------
	.section	.nv.constant0._Z25softmax_kernel_reduction2PfS_ii,"a",@progbits
	.sectionflags	@""
	.align	4
.nv.constant0._Z25softmax_kernel_reduction2PfS_ii:
	.zero		920


//--------------------- .nv.constant0._Z24softmax_kernel_reductionPfS_ii --------------------------
	.section	.nv.constant0._Z24softmax_kernel_reductionPfS_ii,"a",@progbits
	.sectionflags	@""
	.align	4
.nv.constant0._Z24softmax_kernel_reductionPfS_ii:
	.zero		920


//--------------------- .nv.constant0._Z20softmax_kernel_naivePfS_ii --------------------------
	.section	.nv.constant0._Z20softmax_kernel_naivePfS_ii,"a",@progbits
	.sectionflags	@""
	.align	4
.nv.constant0._Z20softmax_kernel_naivePfS_ii:
	.zero		920


//--------------------- SYMBOLS --------------------------

	.type		.nv.reservedSmem.offset0,@object
	.size		.nv.reservedSmem.offset0,0x4
	.type		.nv.reservedSmem.cap,@object
	.size		.nv.reservedSmem.cap,0x4
